//
// Generated by NVIDIA NVVM Compiler
//
// Compiler Build ID: CL-36424714
// Cuda compilation tools, release 13.0, V13.0.88
// Based on NVVM 20.0.0
//

.version 9.0
.target sm_100
.address_size 64

	// .globl	_Z16label_assignmentPiP9pixel_XYZP5pointiiiPfi

.visible .entry _Z16label_assignmentPiP9pixel_XYZP5pointiiiPfi(
	.param .u64 .ptr .align 1 _Z16label_assignmentPiP9pixel_XYZP5pointiiiPfi_param_0,
	.param .u64 .ptr .align 1 _Z16label_assignmentPiP9pixel_XYZP5pointiiiPfi_param_1,
	.param .u64 .ptr .align 1 _Z16label_assignmentPiP9pixel_XYZP5pointiiiPfi_param_2,
	.param .u32 _Z16label_assignmentPiP9pixel_XYZP5pointiiiPfi_param_3,
	.param .u32 _Z16label_assignmentPiP9pixel_XYZP5pointiiiPfi_param_4,
	.param .u32 _Z16label_assignmentPiP9pixel_XYZP5pointiiiPfi_param_5,
	.param .u64 .ptr .align 1 _Z16label_assignmentPiP9pixel_XYZP5pointiiiPfi_param_6,
	.param .u32 _Z16label_assignmentPiP9pixel_XYZP5pointiiiPfi_param_7
)
{
	.reg .pred 	%p<99>;
	.reg .b32 	%r<145>;
	.reg .b32 	%f<667>;
	.reg .b64 	%rd<22>;

	ld.param.u64 	%rd6, [_Z16label_assignmentPiP9pixel_XYZP5pointiiiPfi_param_0];
	ld.param.u64 	%rd8, [_Z16label_assignmentPiP9pixel_XYZP5pointiiiPfi_param_1];
	ld.param.u64 	%rd9, [_Z16label_assignmentPiP9pixel_XYZP5pointiiiPfi_param_2];
	ld.param.u32 	%r20, [_Z16label_assignmentPiP9pixel_XYZP5pointiiiPfi_param_4];
	ld.param.u32 	%r21, [_Z16label_assignmentPiP9pixel_XYZP5pointiiiPfi_param_5];
	ld.param.s32 	%rd10, [_Z16label_assignmentPiP9pixel_XYZP5pointiiiPfi_param_7];
	cvta.to.global.u64 	%rd1, %rd8;
	cvta.to.global.u64 	%rd11, %rd9;
	mov.u32 	%r22, %ctaid.x;
	mov.u32 	%r23, %ntid.x;
	mov.u32 	%r24, %tid.x;
	mad.lo.s32 	%r1, %r22, %r23, %r24;
	cvt.u64.u32 	%rd12, %r1;
	mul.wide.u32 	%rd13, %r1, 8;
	add.s64 	%rd14, %rd11, %rd13;
	ld.global.u32 	%r2, [%rd14];
	ld.global.u32 	%r3, [%rd14+4];
	setp.ge.u64 	%p1, %rd12, %rd10;
	@%p1 bra 	$L__BB0_60;
	ld.param.u32 	%r138, [_Z16label_assignmentPiP9pixel_XYZP5pointiiiPfi_param_3];
	sub.s32 	%r141, %r2, %r138;
	add.s32 	%r5, %r2, %r138;
	setp.gt.s32 	%p2, %r141, %r5;
	@%p2 bra 	$L__BB0_60;
	ld.param.u32 	%r139, [_Z16label_assignmentPiP9pixel_XYZP5pointiiiPfi_param_3];
	sub.s32 	%r6, %r3, %r139;
	add.s32 	%r7, %r3, %r139;
	mad.lo.s32 	%r25, %r3, %r20, %r2;
	mul.wide.s32 	%rd15, %r25, 12;
	add.s64 	%rd2, %rd1, %rd15;
	cvt.rn.f32.s32 	%f1, %r21;
	cvt.rn.f32.s32 	%f2, %r139;
	cvta.to.global.u64 	%rd3, %rd6;
$L__BB0_3:
	setp.gt.s32 	%p3, %r6, %r7;
	@%p3 bra 	$L__BB0_59;
	ld.param.u32 	%r140, [_Z16label_assignmentPiP9pixel_XYZP5pointiiiPfi_param_3];
	not.b32 	%r143, %r140;
	shl.b32 	%r26, %r140, 1;
	neg.s32 	%r144, %r26;
	sub.s32 	%r27, %r141, %r2;
	cvt.rn.f32.s32 	%f57, %r27;
	abs.f32 	%f58, %f57;
	setp.lt.f32 	%p4, %f58, 0f00800000;
	mul.f32 	%f60, %f58, 0f4B800000;
	selp.f32 	%f61, %f60, %f58, %p4;
	selp.f32 	%f62, 0fC1C00000, 0f00000000, %p4;
	mov.b32 	%r28, %f61;
	add.s32 	%r29, %r28, -1060439283;
	and.b32  	%r30, %r29, -8388608;
	sub.s32 	%r31, %r28, %r30;
	mov.b32 	%f63, %r31;
	cvt.rn.f32.s32 	%f64, %r30;
	fma.rn.f32 	%f65, %f64, 0f34000000, %f62;
	add.f32 	%f66, %f63, 0fBF800000;
	add.f32 	%f67, %f63, 0f3F800000;
	rcp.approx.ftz.f32 	%f68, %f67;
	add.f32 	%f69, %f66, %f66;
	mul.f32 	%f70, %f69, %f68;
	mul.f32 	%f71, %f70, %f70;
	sub.f32 	%f72, %f66, %f70;
	add.f32 	%f73, %f72, %f72;
	neg.f32 	%f74, %f70;
	fma.rn.f32 	%f75, %f74, %f66, %f73;
	mul.rn.f32 	%f76, %f68, %f75;
	fma.rn.f32 	%f77, %f71, 0f3A2C32E4, 0f3B52E7DB;
	fma.rn.f32 	%f78, %f77, %f71, 0f3C93BB73;
	fma.rn.f32 	%f79, %f78, %f71, 0f3DF6384F;
	mul.rn.f32 	%f80, %f79, %f71;
	fma.rn.f32 	%f81, %f70, 0f3FB8AA3B, %f65;
	sub.f32 	%f82, %f65, %f81;
	fma.rn.f32 	%f83, %f70, 0f3FB8AA3B, %f82;
	fma.rn.f32 	%f84, %f76, 0f3FB8AA3B, %f83;
	fma.rn.f32 	%f85, %f70, 0f32A55E34, %f84;
	mul.f32 	%f86, %f80, 0f40400000;
	fma.rn.f32 	%f87, %f86, %f76, %f85;
	fma.rn.f32 	%f88, %f80, %f70, %f87;
	add.rn.f32 	%f89, %f81, %f88;
	neg.f32 	%f90, %f81;
	add.rn.f32 	%f91, %f89, %f90;
	neg.f32 	%f92, %f91;
	add.rn.f32 	%f93, %f88, %f92;
	mov.f32 	%f94, 0f40000000;
	mul.rn.f32 	%f95, %f89, %f94;
	neg.f32 	%f96, %f95;
	fma.rn.f32 	%f97, %f89, 0f40000000, %f96;
	fma.rn.f32 	%f98, %f93, 0f40000000, %f97;
	cvt.rni.f32.f32 	%f99, %f95;
	sub.f32 	%f100, %f95, %f99;
	add.f32 	%f101, %f100, %f98;
	fma.rn.f32 	%f102, %f101, 0f391FCB8E, 0f3AAF85ED;
	fma.rn.f32 	%f103, %f102, %f101, 0f3C1D9856;
	fma.rn.f32 	%f104, %f103, %f101, 0f3D6357BB;
	fma.rn.f32 	%f105, %f104, %f101, 0f3E75FDEC;
	fma.rn.f32 	%f106, %f105, %f101, 0f3F317218;
	fma.rn.f32 	%f107, %f106, %f101, 0f3F800000;
	cvt.rzi.s32.f32 	%r32, %f99;
	setp.gt.f32 	%p5, %f99, 0f00000000;
	selp.b32 	%r33, 0, -2097152000, %p5;
	add.s32 	%r34, %r33, 2130706432;
	mov.b32 	%f108, %r34;
	mul.f32 	%f109, %f107, %f108;
	shl.b32 	%r35, %r32, 23;
	sub.s32 	%r36, %r35, %r33;
	mov.b32 	%f110, %r36;
	mul.f32 	%f111, %f109, %f110;
	abs.f32 	%f112, %f95;
	setp.gt.f32 	%p6, %f112, 0f43180000;
	setp.lt.f32 	%p7, %f95, 0f00000000;
	selp.f32 	%f113, 0f00000000, 0f7F800000, %p7;
	selp.f32 	%f114, %f113, %f111, %p6;
	setp.eq.s32 	%p8, %r27, 1;
	setp.nan.f32 	%p9, %f58, %f58;
	setp.eq.s32 	%p10, %r27, 0;
	setp.eq.f32 	%p11, %f58, 0f7F800000;
	add.f32 	%f115, %f57, %f57;
	mov.b32 	%r37, %f115;
	and.b32  	%r38, %r37, 2147483647;
	mov.b32 	%f116, %r38;
	add.rn.f32 	%f117, %f57, %f94;
	selp.f32 	%f118, %f116, %f114, %p11;
	selp.f32 	%f119, %f116, %f118, %p10;
	selp.f32 	%f120, %f117, %f119, %p9;
	selp.f32 	%f3, 0f3F800000, %f120, %p8;
	mad.lo.s32 	%r142, %r20, %r6, %r141;
$L__BB0_5:
	ld.global.f32 	%f122, [%rd2];
	mul.wide.s32 	%rd16, %r142, 12;
	add.s64 	%rd4, %rd1, %rd16;
	ld.global.f32 	%f123, [%rd4];
	sub.f32 	%f4, %f122, %f123;
	abs.f32 	%f5, %f4;
	setp.eq.f32 	%p12, %f4, 0f3F800000;
	mov.f32 	%f658, 0f3F800000;
	@%p12 bra 	$L__BB0_10;
	setp.num.f32 	%p13, %f5, %f5;
	@%p13 bra 	$L__BB0_8;
	mov.f32 	%f181, 0f40000000;
	add.rn.f32 	%f658, %f4, %f181;
	bra.uni 	$L__BB0_10;
$L__BB0_8:
	setp.lt.f32 	%p14, %f5, 0f00800000;
	mul.f32 	%f126, %f5, 0f4B800000;
	selp.f32 	%f127, %f126, %f5, %p14;
	mov.b32 	%r39, %f127;
	add.s32 	%r40, %r39, -1060439283;
	and.b32  	%r41, %r40, -8388608;
	sub.s32 	%r42, %r39, %r41;
	mov.b32 	%f128, %r42;
	cvt.rn.f32.s32 	%f129, %r41;
	selp.f32 	%f130, 0fC1C00000, 0f00000000, %p14;
	fma.rn.f32 	%f131, %f129, 0f34000000, %f130;
	add.f32 	%f132, %f128, 0fBF800000;
	add.f32 	%f133, %f128, 0f3F800000;
	rcp.approx.ftz.f32 	%f134, %f133;
	add.f32 	%f135, %f132, %f132;
	mul.f32 	%f136, %f135, %f134;
	mul.f32 	%f137, %f136, %f136;
	neg.f32 	%f138, %f136;
	sub.f32 	%f139, %f132, %f136;
	add.f32 	%f140, %f139, %f139;
	fma.rn.f32 	%f141, %f138, %f132, %f140;
	mul.rn.f32 	%f142, %f134, %f141;
	fma.rn.f32 	%f143, %f137, 0f3A2C32E4, 0f3B52E7DB;
	fma.rn.f32 	%f144, %f143, %f137, 0f3C93BB73;
	fma.rn.f32 	%f145, %f144, %f137, 0f3DF6384F;
	mul.rn.f32 	%f146, %f145, %f137;
	fma.rn.f32 	%f147, %f136, 0f3FB8AA3B, %f131;
	mul.f32 	%f148, %f146, 0f40400000;
	sub.f32 	%f149, %f131, %f147;
	fma.rn.f32 	%f150, %f136, 0f3FB8AA3B, %f149;
	fma.rn.f32 	%f151, %f142, 0f3FB8AA3B, %f150;
	fma.rn.f32 	%f152, %f136, 0f32A55E34, %f151;
	fma.rn.f32 	%f153, %f148, %f142, %f152;
	fma.rn.f32 	%f154, %f146, %f136, %f153;
	add.rn.f32 	%f155, %f147, %f154;
	mov.f32 	%f156, 0f40000000;
	mul.rn.f32 	%f157, %f155, %f156;
	cvt.rni.f32.f32 	%f158, %f157;
	sub.f32 	%f159, %f157, %f158;
	neg.f32 	%f160, %f157;
	fma.rn.f32 	%f161, %f155, 0f40000000, %f160;
	neg.f32 	%f162, %f147;
	add.rn.f32 	%f163, %f155, %f162;
	neg.f32 	%f164, %f163;
	add.rn.f32 	%f165, %f154, %f164;
	fma.rn.f32 	%f166, %f165, 0f40000000, %f161;
	add.f32 	%f167, %f159, %f166;
	setp.gt.f32 	%p15, %f158, 0f00000000;
	selp.b32 	%r43, 0, -2097152000, %p15;
	setp.neu.f32 	%p16, %f4, 0f00000000;
	setp.neu.f32 	%p17, %f5, 0f7F800000;
	setp.lt.f32 	%p18, %f157, 0f00000000;
	selp.f32 	%f168, 0f00000000, 0f7F800000, %p18;
	abs.f32 	%f169, %f157;
	setp.gt.f32 	%p19, %f169, 0f43180000;
	cvt.rzi.s32.f32 	%r44, %f158;
	shl.b32 	%r45, %r44, 23;
	sub.s32 	%r46, %r45, %r43;
	mov.b32 	%f170, %r46;
	add.s32 	%r47, %r43, 2130706432;
	mov.b32 	%f171, %r47;
	fma.rn.f32 	%f172, %f167, 0f391FCB8E, 0f3AAF85ED;
	fma.rn.f32 	%f173, %f172, %f167, 0f3C1D9856;
	fma.rn.f32 	%f174, %f173, %f167, 0f3D6357BB;
	fma.rn.f32 	%f175, %f174, %f167, 0f3E75FDEC;
	fma.rn.f32 	%f176, %f175, %f167, 0f3F317218;
	fma.rn.f32 	%f177, %f176, %f167, 0f3F800000;
	mul.f32 	%f178, %f177, %f171;
	mul.f32 	%f179, %f178, %f170;
	selp.f32 	%f658, %f168, %f179, %p19;
	and.pred  	%p20, %p16, %p17;
	@%p20 bra 	$L__BB0_10;
	add.f32 	%f180, %f4, %f4;
	mov.b32 	%r48, %f180;
	and.b32  	%r49, %r48, 2147483647;
	mov.b32 	%f658, %r49;
$L__BB0_10:
	ld.global.f32 	%f183, [%rd2+4];
	ld.global.f32 	%f184, [%rd4+4];
	sub.f32 	%f10, %f183, %f184;
	setp.eq.f32 	%p21, %f10, 0f3F800000;
	mov.f32 	%f659, 0f3F800000;
	@%p21 bra 	$L__BB0_15;
	abs.f32 	%f185, %f10;
	setp.num.f32 	%p22, %f185, %f185;
	@%p22 bra 	$L__BB0_13;
	mov.f32 	%f243, 0f40000000;
	add.rn.f32 	%f659, %f10, %f243;
	bra.uni 	$L__BB0_15;
$L__BB0_13:
	abs.f32 	%f186, %f10;
	setp.lt.f32 	%p23, %f186, 0f00800000;
	mul.f32 	%f188, %f186, 0f4B800000;
	selp.f32 	%f189, %f188, %f186, %p23;
	mov.b32 	%r50, %f189;
	add.s32 	%r51, %r50, -1060439283;
	and.b32  	%r52, %r51, -8388608;
	sub.s32 	%r53, %r50, %r52;
	mov.b32 	%f190, %r53;
	cvt.rn.f32.s32 	%f191, %r52;
	selp.f32 	%f192, 0fC1C00000, 0f00000000, %p23;
	fma.rn.f32 	%f193, %f191, 0f34000000, %f192;
	add.f32 	%f194, %f190, 0fBF800000;
	add.f32 	%f195, %f190, 0f3F800000;
	rcp.approx.ftz.f32 	%f196, %f195;
	add.f32 	%f197, %f194, %f194;
	mul.f32 	%f198, %f197, %f196;
	mul.f32 	%f199, %f198, %f198;
	neg.f32 	%f200, %f198;
	sub.f32 	%f201, %f194, %f198;
	add.f32 	%f202, %f201, %f201;
	fma.rn.f32 	%f203, %f200, %f194, %f202;
	mul.rn.f32 	%f204, %f196, %f203;
	fma.rn.f32 	%f205, %f199, 0f3A2C32E4, 0f3B52E7DB;
	fma.rn.f32 	%f206, %f205, %f199, 0f3C93BB73;
	fma.rn.f32 	%f207, %f206, %f199, 0f3DF6384F;
	mul.rn.f32 	%f208, %f207, %f199;
	fma.rn.f32 	%f209, %f198, 0f3FB8AA3B, %f193;
	mul.f32 	%f210, %f208, 0f40400000;
	sub.f32 	%f211, %f193, %f209;
	fma.rn.f32 	%f212, %f198, 0f3FB8AA3B, %f211;
	fma.rn.f32 	%f213, %f204, 0f3FB8AA3B, %f212;
	fma.rn.f32 	%f214, %f198, 0f32A55E34, %f213;
	fma.rn.f32 	%f215, %f210, %f204, %f214;
	fma.rn.f32 	%f216, %f208, %f198, %f215;
	add.rn.f32 	%f217, %f209, %f216;
	mov.f32 	%f218, 0f40000000;
	mul.rn.f32 	%f219, %f217, %f218;
	cvt.rni.f32.f32 	%f220, %f219;
	sub.f32 	%f221, %f219, %f220;
	neg.f32 	%f222, %f219;
	fma.rn.f32 	%f223, %f217, 0f40000000, %f222;
	neg.f32 	%f224, %f209;
	add.rn.f32 	%f225, %f217, %f224;
	neg.f32 	%f226, %f225;
	add.rn.f32 	%f227, %f216, %f226;
	fma.rn.f32 	%f228, %f227, 0f40000000, %f223;
	add.f32 	%f229, %f221, %f228;
	setp.gt.f32 	%p24, %f220, 0f00000000;
	selp.b32 	%r54, 0, -2097152000, %p24;
	setp.neu.f32 	%p25, %f10, 0f00000000;
	setp.neu.f32 	%p26, %f186, 0f7F800000;
	setp.lt.f32 	%p27, %f219, 0f00000000;
	selp.f32 	%f230, 0f00000000, 0f7F800000, %p27;
	abs.f32 	%f231, %f219;
	setp.gt.f32 	%p28, %f231, 0f43180000;
	cvt.rzi.s32.f32 	%r55, %f220;
	shl.b32 	%r56, %r55, 23;
	sub.s32 	%r57, %r56, %r54;
	mov.b32 	%f232, %r57;
	add.s32 	%r58, %r54, 2130706432;
	mov.b32 	%f233, %r58;
	fma.rn.f32 	%f234, %f229, 0f391FCB8E, 0f3AAF85ED;
	fma.rn.f32 	%f235, %f234, %f229, 0f3C1D9856;
	fma.rn.f32 	%f236, %f235, %f229, 0f3D6357BB;
	fma.rn.f32 	%f237, %f236, %f229, 0f3E75FDEC;
	fma.rn.f32 	%f238, %f237, %f229, 0f3F317218;
	fma.rn.f32 	%f239, %f238, %f229, 0f3F800000;
	mul.f32 	%f240, %f239, %f233;
	mul.f32 	%f241, %f240, %f232;
	selp.f32 	%f659, %f230, %f241, %p28;
	and.pred  	%p29, %p25, %p26;
	@%p29 bra 	$L__BB0_15;
	add.f32 	%f242, %f10, %f10;
	mov.b32 	%r59, %f242;
	and.b32  	%r60, %r59, 2147483647;
	mov.b32 	%f659, %r60;
$L__BB0_15:
	add.f32 	%f15, %f658, %f659;
	ld.global.f32 	%f245, [%rd2+8];
	ld.global.f32 	%f246, [%rd4+8];
	sub.f32 	%f16, %f245, %f246;
	abs.f32 	%f17, %f16;
	setp.eq.f32 	%p30, %f16, 0f3F800000;
	mov.f32 	%f660, 0f3F800000;
	@%p30 bra 	$L__BB0_20;
	setp.num.f32 	%p31, %f17, %f17;
	@%p31 bra 	$L__BB0_18;
	mov.f32 	%f304, 0f40000000;
	add.rn.f32 	%f660, %f16, %f304;
	bra.uni 	$L__BB0_20;
$L__BB0_18:
	setp.lt.f32 	%p32, %f17, 0f00800000;
	mul.f32 	%f249, %f17, 0f4B800000;
	selp.f32 	%f250, %f249, %f17, %p32;
	mov.b32 	%r61, %f250;
	add.s32 	%r62, %r61, -1060439283;
	and.b32  	%r63, %r62, -8388608;
	sub.s32 	%r64, %r61, %r63;
	mov.b32 	%f251, %r64;
	cvt.rn.f32.s32 	%f252, %r63;
	selp.f32 	%f253, 0fC1C00000, 0f00000000, %p32;
	fma.rn.f32 	%f254, %f252, 0f34000000, %f253;
	add.f32 	%f255, %f251, 0fBF800000;
	add.f32 	%f256, %f251, 0f3F800000;
	rcp.approx.ftz.f32 	%f257, %f256;
	add.f32 	%f258, %f255, %f255;
	mul.f32 	%f259, %f258, %f257;
	mul.f32 	%f260, %f259, %f259;
	neg.f32 	%f261, %f259;
	sub.f32 	%f262, %f255, %f259;
	add.f32 	%f263, %f262, %f262;
	fma.rn.f32 	%f264, %f261, %f255, %f263;
	mul.rn.f32 	%f265, %f257, %f264;
	fma.rn.f32 	%f266, %f260, 0f3A2C32E4, 0f3B52E7DB;
	fma.rn.f32 	%f267, %f266, %f260, 0f3C93BB73;
	fma.rn.f32 	%f268, %f267, %f260, 0f3DF6384F;
	mul.rn.f32 	%f269, %f268, %f260;
	fma.rn.f32 	%f270, %f259, 0f3FB8AA3B, %f254;
	mul.f32 	%f271, %f269, 0f40400000;
	sub.f32 	%f272, %f254, %f270;
	fma.rn.f32 	%f273, %f259, 0f3FB8AA3B, %f272;
	fma.rn.f32 	%f274, %f265, 0f3FB8AA3B, %f273;
	fma.rn.f32 	%f275, %f259, 0f32A55E34, %f274;
	fma.rn.f32 	%f276, %f271, %f265, %f275;
	fma.rn.f32 	%f277, %f269, %f259, %f276;
	add.rn.f32 	%f278, %f270, %f277;
	mov.f32 	%f279, 0f40000000;
	mul.rn.f32 	%f280, %f278, %f279;
	cvt.rni.f32.f32 	%f281, %f280;
	sub.f32 	%f282, %f280, %f281;
	neg.f32 	%f283, %f280;
	fma.rn.f32 	%f284, %f278, 0f40000000, %f283;
	neg.f32 	%f285, %f270;
	add.rn.f32 	%f286, %f278, %f285;
	neg.f32 	%f287, %f286;
	add.rn.f32 	%f288, %f277, %f287;
	fma.rn.f32 	%f289, %f288, 0f40000000, %f284;
	add.f32 	%f290, %f282, %f289;
	setp.gt.f32 	%p33, %f281, 0f00000000;
	selp.b32 	%r65, 0, -2097152000, %p33;
	setp.neu.f32 	%p34, %f16, 0f00000000;
	setp.neu.f32 	%p35, %f17, 0f7F800000;
	setp.lt.f32 	%p36, %f280, 0f00000000;
	selp.f32 	%f291, 0f00000000, 0f7F800000, %p36;
	abs.f32 	%f292, %f280;
	setp.gt.f32 	%p37, %f292, 0f43180000;
	cvt.rzi.s32.f32 	%r66, %f281;
	shl.b32 	%r67, %r66, 23;
	sub.s32 	%r68, %r67, %r65;
	mov.b32 	%f293, %r68;
	add.s32 	%r69, %r65, 2130706432;
	mov.b32 	%f294, %r69;
	fma.rn.f32 	%f295, %f290, 0f391FCB8E, 0f3AAF85ED;
	fma.rn.f32 	%f296, %f295, %f290, 0f3C1D9856;
	fma.rn.f32 	%f297, %f296, %f290, 0f3D6357BB;
	fma.rn.f32 	%f298, %f297, %f290, 0f3E75FDEC;
	fma.rn.f32 	%f299, %f298, %f290, 0f3F317218;
	fma.rn.f32 	%f300, %f299, %f290, 0f3F800000;
	mul.f32 	%f301, %f300, %f294;
	mul.f32 	%f302, %f301, %f293;
	selp.f32 	%f660, %f291, %f302, %p37;
	and.pred  	%p38, %p34, %p35;
	@%p38 bra 	$L__BB0_20;
	add.f32 	%f303, %f16, %f16;
	mov.b32 	%r70, %f303;
	and.b32  	%r71, %r70, 2147483647;
	mov.b32 	%f660, %r71;
$L__BB0_20:
	add.f32 	%f22, %f15, %f660;
	abs.f32 	%f23, %f22;
	setp.eq.f32 	%p39, %f22, 0f3F800000;
	mov.f32 	%f661, 0f3F800000;
	@%p39 bra 	$L__BB0_27;
	setp.num.f32 	%p40, %f23, %f23;
	@%p40 bra 	$L__BB0_23;
	mov.f32 	%f362, 0f3F000000;
	add.rn.f32 	%f661, %f22, %f362;
	bra.uni 	$L__BB0_27;
$L__BB0_23:
	setp.neu.f32 	%p41, %f22, 0f00000000;
	setp.neu.f32 	%p42, %f23, 0f7F800000;
	and.pred  	%p43, %p41, %p42;
	@%p43 bra 	$L__BB0_25;
	add.f32 	%f361, %f22, %f22;
	mov.b32 	%r81, %f361;
	and.b32  	%r82, %r81, 2147483647;
	mov.b32 	%f661, %r82;
	bra.uni 	$L__BB0_27;
$L__BB0_25:
	setp.lt.f32 	%p44, %f23, 0f00800000;
	mul.f32 	%f306, %f23, 0f4B800000;
	selp.f32 	%f307, %f306, %f23, %p44;
	mov.b32 	%r72, %f307;
	add.s32 	%r73, %r72, -1060439283;
	and.b32  	%r74, %r73, -8388608;
	sub.s32 	%r75, %r72, %r74;
	mov.b32 	%f308, %r75;
	cvt.rn.f32.s32 	%f309, %r74;
	selp.f32 	%f310, 0fC1C00000, 0f00000000, %p44;
	fma.rn.f32 	%f311, %f309, 0f34000000, %f310;
	add.f32 	%f312, %f308, 0fBF800000;
	add.f32 	%f313, %f308, 0f3F800000;
	rcp.approx.ftz.f32 	%f314, %f313;
	add.f32 	%f315, %f312, %f312;
	mul.f32 	%f316, %f315, %f314;
	mul.f32 	%f317, %f316, %f316;
	neg.f32 	%f318, %f316;
	sub.f32 	%f319, %f312, %f316;
	add.f32 	%f320, %f319, %f319;
	fma.rn.f32 	%f321, %f318, %f312, %f320;
	mul.rn.f32 	%f322, %f314, %f321;
	fma.rn.f32 	%f323, %f317, 0f3A2C32E4, 0f3B52E7DB;
	fma.rn.f32 	%f324, %f323, %f317, 0f3C93BB73;
	fma.rn.f32 	%f325, %f324, %f317, 0f3DF6384F;
	mul.rn.f32 	%f326, %f325, %f317;
	fma.rn.f32 	%f327, %f316, 0f3FB8AA3B, %f311;
	mul.f32 	%f328, %f326, 0f40400000;
	sub.f32 	%f329, %f311, %f327;
	fma.rn.f32 	%f330, %f316, 0f3FB8AA3B, %f329;
	fma.rn.f32 	%f331, %f322, 0f3FB8AA3B, %f330;
	fma.rn.f32 	%f332, %f316, 0f32A55E34, %f331;
	fma.rn.f32 	%f333, %f328, %f322, %f332;
	fma.rn.f32 	%f334, %f326, %f316, %f333;
	add.rn.f32 	%f335, %f327, %f334;
	mov.f32 	%f336, 0f3F000000;
	mul.rn.f32 	%f337, %f335, %f336;
	cvt.rni.f32.f32 	%f338, %f337;
	sub.f32 	%f339, %f337, %f338;
	neg.f32 	%f340, %f337;
	fma.rn.f32 	%f341, %f335, 0f3F000000, %f340;
	neg.f32 	%f342, %f327;
	add.rn.f32 	%f343, %f335, %f342;
	neg.f32 	%f344, %f343;
	add.rn.f32 	%f345, %f334, %f344;
	fma.rn.f32 	%f346, %f345, 0f3F000000, %f341;
	add.f32 	%f347, %f339, %f346;
	setp.gt.f32 	%p45, %f338, 0f00000000;
	selp.b32 	%r76, 0, -2097152000, %p45;
	setp.geu.f32 	%p46, %f22, 0f00000000;
	setp.lt.f32 	%p47, %f337, 0f00000000;
	selp.f32 	%f348, 0f00000000, 0f7F800000, %p47;
	abs.f32 	%f349, %f337;
	setp.gt.f32 	%p48, %f349, 0f43180000;
	cvt.rzi.s32.f32 	%r77, %f338;
	shl.b32 	%r78, %r77, 23;
	sub.s32 	%r79, %r78, %r76;
	mov.b32 	%f350, %r79;
	add.s32 	%r80, %r76, 2130706432;
	mov.b32 	%f351, %r80;
	fma.rn.f32 	%f352, %f347, 0f391FCB8E, 0f3AAF85ED;
	fma.rn.f32 	%f353, %f352, %f347, 0f3C1D9856;
	fma.rn.f32 	%f354, %f353, %f347, 0f3D6357BB;
	fma.rn.f32 	%f355, %f354, %f347, 0f3E75FDEC;
	fma.rn.f32 	%f356, %f355, %f347, 0f3F317218;
	fma.rn.f32 	%f357, %f356, %f347, 0f3F800000;
	mul.f32 	%f358, %f357, %f351;
	mul.f32 	%f359, %f358, %f350;
	selp.f32 	%f661, %f348, %f359, %p48;
	@%p46 bra 	$L__BB0_27;
	mov.f32 	%f661, 0f7FFFFFFF;
$L__BB0_27:
	add.s32 	%r15, %r143, 1;
	cvt.rn.f32.s32 	%f28, %r15;
	abs.f32 	%f29, %f28;
	setp.eq.s32 	%p49, %r15, 1;
	mov.f32 	%f662, 0f3F800000;
	@%p49 bra 	$L__BB0_32;
	setp.num.f32 	%p50, %f29, %f29;
	@%p50 bra 	$L__BB0_30;
	mov.f32 	%f421, 0f40000000;
	add.rn.f32 	%f662, %f28, %f421;
	bra.uni 	$L__BB0_32;
$L__BB0_30:
	setp.lt.f32 	%p51, %f29, 0f00800000;
	mul.f32 	%f366, %f29, 0f4B800000;
	selp.f32 	%f367, %f366, %f29, %p51;
	mov.b32 	%r83, %f367;
	add.s32 	%r84, %r83, -1060439283;
	and.b32  	%r85, %r84, -8388608;
	sub.s32 	%r86, %r83, %r85;
	mov.b32 	%f368, %r86;
	cvt.rn.f32.s32 	%f369, %r85;
	selp.f32 	%f370, 0fC1C00000, 0f00000000, %p51;
	fma.rn.f32 	%f371, %f369, 0f34000000, %f370;
	add.f32 	%f372, %f368, 0fBF800000;
	add.f32 	%f373, %f368, 0f3F800000;
	rcp.approx.ftz.f32 	%f374, %f373;
	add.f32 	%f375, %f372, %f372;
	mul.f32 	%f376, %f375, %f374;
	mul.f32 	%f377, %f376, %f376;
	neg.f32 	%f378, %f376;
	sub.f32 	%f379, %f372, %f376;
	add.f32 	%f380, %f379, %f379;
	fma.rn.f32 	%f381, %f378, %f372, %f380;
	mul.rn.f32 	%f382, %f374, %f381;
	fma.rn.f32 	%f383, %f377, 0f3A2C32E4, 0f3B52E7DB;
	fma.rn.f32 	%f384, %f383, %f377, 0f3C93BB73;
	fma.rn.f32 	%f385, %f384, %f377, 0f3DF6384F;
	mul.rn.f32 	%f386, %f385, %f377;
	fma.rn.f32 	%f387, %f376, 0f3FB8AA3B, %f371;
	mul.f32 	%f388, %f386, 0f40400000;
	sub.f32 	%f389, %f371, %f387;
	fma.rn.f32 	%f390, %f376, 0f3FB8AA3B, %f389;
	fma.rn.f32 	%f391, %f382, 0f3FB8AA3B, %f390;
	fma.rn.f32 	%f392, %f376, 0f32A55E34, %f391;
	fma.rn.f32 	%f393, %f388, %f382, %f392;
	fma.rn.f32 	%f394, %f386, %f376, %f393;
	add.rn.f32 	%f395, %f387, %f394;
	mov.f32 	%f396, 0f40000000;
	mul.rn.f32 	%f397, %f395, %f396;
	cvt.rni.f32.f32 	%f398, %f397;
	sub.f32 	%f399, %f397, %f398;
	neg.f32 	%f400, %f397;
	fma.rn.f32 	%f401, %f395, 0f40000000, %f400;
	neg.f32 	%f402, %f387;
	add.rn.f32 	%f403, %f395, %f402;
	neg.f32 	%f404, %f403;
	add.rn.f32 	%f405, %f394, %f404;
	fma.rn.f32 	%f406, %f405, 0f40000000, %f401;
	add.f32 	%f407, %f399, %f406;
	setp.gt.f32 	%p52, %f398, 0f00000000;
	selp.b32 	%r87, 0, -2097152000, %p52;
	setp.ne.s32 	%p53, %r143, -1;
	setp.neu.f32 	%p54, %f29, 0f7F800000;
	setp.lt.f32 	%p55, %f397, 0f00000000;
	selp.f32 	%f408, 0f00000000, 0f7F800000, %p55;
	abs.f32 	%f409, %f397;
	setp.gt.f32 	%p56, %f409, 0f43180000;
	cvt.rzi.s32.f32 	%r88, %f398;
	shl.b32 	%r89, %r88, 23;
	sub.s32 	%r90, %r89, %r87;
	mov.b32 	%f410, %r90;
	add.s32 	%r91, %r87, 2130706432;
	mov.b32 	%f411, %r91;
	fma.rn.f32 	%f412, %f407, 0f391FCB8E, 0f3AAF85ED;
	fma.rn.f32 	%f413, %f412, %f407, 0f3C1D9856;
	fma.rn.f32 	%f414, %f413, %f407, 0f3D6357BB;
	fma.rn.f32 	%f415, %f414, %f407, 0f3E75FDEC;
	fma.rn.f32 	%f416, %f415, %f407, 0f3F317218;
	fma.rn.f32 	%f417, %f416, %f407, 0f3F800000;
	mul.f32 	%f418, %f417, %f411;
	mul.f32 	%f419, %f418, %f410;
	selp.f32 	%f662, %f408, %f419, %p56;
	and.pred  	%p57, %p53, %p54;
	@%p57 bra 	$L__BB0_32;
	add.f32 	%f420, %f28, %f28;
	mov.b32 	%r92, %f420;
	and.b32  	%r93, %r92, 2147483647;
	mov.b32 	%f662, %r93;
$L__BB0_32:
	add.f32 	%f34, %f3, %f662;
	abs.f32 	%f35, %f34;
	setp.eq.f32 	%p58, %f34, 0f3F800000;
	mov.f32 	%f663, 0f3F800000;
	@%p58 bra 	$L__BB0_39;
	setp.num.f32 	%p59, %f35, %f35;
	@%p59 bra 	$L__BB0_35;
	mov.f32 	%f479, 0f3F000000;
	add.rn.f32 	%f663, %f34, %f479;
	bra.uni 	$L__BB0_39;
$L__BB0_35:
	setp.neu.f32 	%p60, %f34, 0f00000000;
	setp.neu.f32 	%p61, %f35, 0f7F800000;
	and.pred  	%p62, %p60, %p61;
	@%p62 bra 	$L__BB0_37;
	add.f32 	%f478, %f34, %f34;
	mov.b32 	%r103, %f478;
	and.b32  	%r104, %r103, 2147483647;
	mov.b32 	%f663, %r104;
	bra.uni 	$L__BB0_39;
$L__BB0_37:
	setp.lt.f32 	%p63, %f35, 0f00800000;
	mul.f32 	%f423, %f35, 0f4B800000;
	selp.f32 	%f424, %f423, %f35, %p63;
	mov.b32 	%r94, %f424;
	add.s32 	%r95, %r94, -1060439283;
	and.b32  	%r96, %r95, -8388608;
	sub.s32 	%r97, %r94, %r96;
	mov.b32 	%f425, %r97;
	cvt.rn.f32.s32 	%f426, %r96;
	selp.f32 	%f427, 0fC1C00000, 0f00000000, %p63;
	fma.rn.f32 	%f428, %f426, 0f34000000, %f427;
	add.f32 	%f429, %f425, 0fBF800000;
	add.f32 	%f430, %f425, 0f3F800000;
	rcp.approx.ftz.f32 	%f431, %f430;
	add.f32 	%f432, %f429, %f429;
	mul.f32 	%f433, %f432, %f431;
	mul.f32 	%f434, %f433, %f433;
	neg.f32 	%f435, %f433;
	sub.f32 	%f436, %f429, %f433;
	add.f32 	%f437, %f436, %f436;
	fma.rn.f32 	%f438, %f435, %f429, %f437;
	mul.rn.f32 	%f439, %f431, %f438;
	fma.rn.f32 	%f440, %f434, 0f3A2C32E4, 0f3B52E7DB;
	fma.rn.f32 	%f441, %f440, %f434, 0f3C93BB73;
	fma.rn.f32 	%f442, %f441, %f434, 0f3DF6384F;
	mul.rn.f32 	%f443, %f442, %f434;
	fma.rn.f32 	%f444, %f433, 0f3FB8AA3B, %f428;
	mul.f32 	%f445, %f443, 0f40400000;
	sub.f32 	%f446, %f428, %f444;
	fma.rn.f32 	%f447, %f433, 0f3FB8AA3B, %f446;
	fma.rn.f32 	%f448, %f439, 0f3FB8AA3B, %f447;
	fma.rn.f32 	%f449, %f433, 0f32A55E34, %f448;
	fma.rn.f32 	%f450, %f445, %f439, %f449;
	fma.rn.f32 	%f451, %f443, %f433, %f450;
	add.rn.f32 	%f452, %f444, %f451;
	mov.f32 	%f453, 0f3F000000;
	mul.rn.f32 	%f454, %f452, %f453;
	cvt.rni.f32.f32 	%f455, %f454;
	sub.f32 	%f456, %f454, %f455;
	neg.f32 	%f457, %f454;
	fma.rn.f32 	%f458, %f452, 0f3F000000, %f457;
	neg.f32 	%f459, %f444;
	add.rn.f32 	%f460, %f452, %f459;
	neg.f32 	%f461, %f460;
	add.rn.f32 	%f462, %f451, %f461;
	fma.rn.f32 	%f463, %f462, 0f3F000000, %f458;
	add.f32 	%f464, %f456, %f463;
	setp.gt.f32 	%p64, %f455, 0f00000000;
	selp.b32 	%r98, 0, -2097152000, %p64;
	setp.geu.f32 	%p65, %f34, 0f00000000;
	setp.lt.f32 	%p66, %f454, 0f00000000;
	selp.f32 	%f465, 0f00000000, 0f7F800000, %p66;
	abs.f32 	%f466, %f454;
	setp.gt.f32 	%p67, %f466, 0f43180000;
	cvt.rzi.s32.f32 	%r99, %f455;
	shl.b32 	%r100, %r99, 23;
	sub.s32 	%r101, %r100, %r98;
	mov.b32 	%f467, %r101;
	add.s32 	%r102, %r98, 2130706432;
	mov.b32 	%f468, %r102;
	fma.rn.f32 	%f469, %f464, 0f391FCB8E, 0f3AAF85ED;
	fma.rn.f32 	%f470, %f469, %f464, 0f3C1D9856;
	fma.rn.f32 	%f471, %f470, %f464, 0f3D6357BB;
	fma.rn.f32 	%f472, %f471, %f464, 0f3E75FDEC;
	fma.rn.f32 	%f473, %f472, %f464, 0f3F317218;
	fma.rn.f32 	%f474, %f473, %f464, 0f3F800000;
	mul.f32 	%f475, %f474, %f468;
	mul.f32 	%f476, %f475, %f467;
	selp.f32 	%f663, %f465, %f476, %p67;
	@%p65 bra 	$L__BB0_39;
	mov.f32 	%f663, 0f7FFFFFFF;
$L__BB0_39:
	abs.f32 	%f40, %f661;
	setp.eq.f32 	%p68, %f661, 0f3F800000;
	mov.f32 	%f664, 0f3F800000;
	@%p68 bra 	$L__BB0_44;
	setp.num.f32 	%p69, %f40, %f40;
	@%p69 bra 	$L__BB0_42;
	mov.f32 	%f538, 0f40000000;
	add.rn.f32 	%f664, %f661, %f538;
	bra.uni 	$L__BB0_44;
$L__BB0_42:
	setp.lt.f32 	%p70, %f40, 0f00800000;
	mul.f32 	%f483, %f40, 0f4B800000;
	selp.f32 	%f484, %f483, %f40, %p70;
	mov.b32 	%r105, %f484;
	add.s32 	%r106, %r105, -1060439283;
	and.b32  	%r107, %r106, -8388608;
	sub.s32 	%r108, %r105, %r107;
	mov.b32 	%f485, %r108;
	cvt.rn.f32.s32 	%f486, %r107;
	selp.f32 	%f487, 0fC1C00000, 0f00000000, %p70;
	fma.rn.f32 	%f488, %f486, 0f34000000, %f487;
	add.f32 	%f489, %f485, 0fBF800000;
	add.f32 	%f490, %f485, 0f3F800000;
	rcp.approx.ftz.f32 	%f491, %f490;
	add.f32 	%f492, %f489, %f489;
	mul.f32 	%f493, %f492, %f491;
	mul.f32 	%f494, %f493, %f493;
	neg.f32 	%f495, %f493;
	sub.f32 	%f496, %f489, %f493;
	add.f32 	%f497, %f496, %f496;
	fma.rn.f32 	%f498, %f495, %f489, %f497;
	mul.rn.f32 	%f499, %f491, %f498;
	fma.rn.f32 	%f500, %f494, 0f3A2C32E4, 0f3B52E7DB;
	fma.rn.f32 	%f501, %f500, %f494, 0f3C93BB73;
	fma.rn.f32 	%f502, %f501, %f494, 0f3DF6384F;
	mul.rn.f32 	%f503, %f502, %f494;
	fma.rn.f32 	%f504, %f493, 0f3FB8AA3B, %f488;
	mul.f32 	%f505, %f503, 0f40400000;
	sub.f32 	%f506, %f488, %f504;
	fma.rn.f32 	%f507, %f493, 0f3FB8AA3B, %f506;
	fma.rn.f32 	%f508, %f499, 0f3FB8AA3B, %f507;
	fma.rn.f32 	%f509, %f493, 0f32A55E34, %f508;
	fma.rn.f32 	%f510, %f505, %f499, %f509;
	fma.rn.f32 	%f511, %f503, %f493, %f510;
	add.rn.f32 	%f512, %f504, %f511;
	mov.f32 	%f513, 0f40000000;
	mul.rn.f32 	%f514, %f512, %f513;
	cvt.rni.f32.f32 	%f515, %f514;
	sub.f32 	%f516, %f514, %f515;
	neg.f32 	%f517, %f514;
	fma.rn.f32 	%f518, %f512, 0f40000000, %f517;
	neg.f32 	%f519, %f504;
	add.rn.f32 	%f520, %f512, %f519;
	neg.f32 	%f521, %f520;
	add.rn.f32 	%f522, %f511, %f521;
	fma.rn.f32 	%f523, %f522, 0f40000000, %f518;
	add.f32 	%f524, %f516, %f523;
	setp.gt.f32 	%p71, %f515, 0f00000000;
	selp.b32 	%r109, 0, -2097152000, %p71;
	setp.neu.f32 	%p72, %f661, 0f00000000;
	setp.neu.f32 	%p73, %f40, 0f7F800000;
	setp.lt.f32 	%p74, %f514, 0f00000000;
	selp.f32 	%f525, 0f00000000, 0f7F800000, %p74;
	abs.f32 	%f526, %f514;
	setp.gt.f32 	%p75, %f526, 0f43180000;
	cvt.rzi.s32.f32 	%r110, %f515;
	shl.b32 	%r111, %r110, 23;
	sub.s32 	%r112, %r111, %r109;
	mov.b32 	%f527, %r112;
	add.s32 	%r113, %r109, 2130706432;
	mov.b32 	%f528, %r113;
	fma.rn.f32 	%f529, %f524, 0f391FCB8E, 0f3AAF85ED;
	fma.rn.f32 	%f530, %f529, %f524, 0f3C1D9856;
	fma.rn.f32 	%f531, %f530, %f524, 0f3D6357BB;
	fma.rn.f32 	%f532, %f531, %f524, 0f3E75FDEC;
	fma.rn.f32 	%f533, %f532, %f524, 0f3F317218;
	fma.rn.f32 	%f534, %f533, %f524, 0f3F800000;
	mul.f32 	%f535, %f534, %f528;
	mul.f32 	%f536, %f535, %f527;
	selp.f32 	%f664, %f525, %f536, %p75;
	and.pred  	%p76, %p72, %p73;
	@%p76 bra 	$L__BB0_44;
	add.f32 	%f537, %f661, %f661;
	mov.b32 	%r114, %f537;
	and.b32  	%r115, %r114, 2147483647;
	mov.b32 	%f664, %r115;
$L__BB0_44:
	mul.f32 	%f540, %f663, %f1;
	div.rn.f32 	%f45, %f540, %f2;
	abs.f32 	%f46, %f45;
	setp.eq.f32 	%p77, %f45, 0f3F800000;
	mov.f32 	%f665, 0f3F800000;
	@%p77 bra 	$L__BB0_49;
	setp.num.f32 	%p78, %f46, %f46;
	@%p78 bra 	$L__BB0_47;
	mov.f32 	%f598, 0f40000000;
	add.rn.f32 	%f665, %f45, %f598;
	bra.uni 	$L__BB0_49;
$L__BB0_47:
	setp.lt.f32 	%p79, %f46, 0f00800000;
	mul.f32 	%f543, %f46, 0f4B800000;
	selp.f32 	%f544, %f543, %f46, %p79;
	mov.b32 	%r116, %f544;
	add.s32 	%r117, %r116, -1060439283;
	and.b32  	%r118, %r117, -8388608;
	sub.s32 	%r119, %r116, %r118;
	mov.b32 	%f545, %r119;
	cvt.rn.f32.s32 	%f546, %r118;
	selp.f32 	%f547, 0fC1C00000, 0f00000000, %p79;
	fma.rn.f32 	%f548, %f546, 0f34000000, %f547;
	add.f32 	%f549, %f545, 0fBF800000;
	add.f32 	%f550, %f545, 0f3F800000;
	rcp.approx.ftz.f32 	%f551, %f550;
	add.f32 	%f552, %f549, %f549;
	mul.f32 	%f553, %f552, %f551;
	mul.f32 	%f554, %f553, %f553;
	neg.f32 	%f555, %f553;
	sub.f32 	%f556, %f549, %f553;
	add.f32 	%f557, %f556, %f556;
	fma.rn.f32 	%f558, %f555, %f549, %f557;
	mul.rn.f32 	%f559, %f551, %f558;
	fma.rn.f32 	%f560, %f554, 0f3A2C32E4, 0f3B52E7DB;
	fma.rn.f32 	%f561, %f560, %f554, 0f3C93BB73;
	fma.rn.f32 	%f562, %f561, %f554, 0f3DF6384F;
	mul.rn.f32 	%f563, %f562, %f554;
	fma.rn.f32 	%f564, %f553, 0f3FB8AA3B, %f548;
	mul.f32 	%f565, %f563, 0f40400000;
	sub.f32 	%f566, %f548, %f564;
	fma.rn.f32 	%f567, %f553, 0f3FB8AA3B, %f566;
	fma.rn.f32 	%f568, %f559, 0f3FB8AA3B, %f567;
	fma.rn.f32 	%f569, %f553, 0f32A55E34, %f568;
	fma.rn.f32 	%f570, %f565, %f559, %f569;
	fma.rn.f32 	%f571, %f563, %f553, %f570;
	add.rn.f32 	%f572, %f564, %f571;
	mov.f32 	%f573, 0f40000000;
	mul.rn.f32 	%f574, %f572, %f573;
	cvt.rni.f32.f32 	%f575, %f574;
	sub.f32 	%f576, %f574, %f575;
	neg.f32 	%f577, %f574;
	fma.rn.f32 	%f578, %f572, 0f40000000, %f577;
	neg.f32 	%f579, %f564;
	add.rn.f32 	%f580, %f572, %f579;
	neg.f32 	%f581, %f580;
	add.rn.f32 	%f582, %f571, %f581;
	fma.rn.f32 	%f583, %f582, 0f40000000, %f578;
	add.f32 	%f584, %f576, %f583;
	setp.gt.f32 	%p80, %f575, 0f00000000;
	selp.b32 	%r120, 0, -2097152000, %p80;
	setp.neu.f32 	%p81, %f45, 0f00000000;
	setp.neu.f32 	%p82, %f46, 0f7F800000;
	setp.lt.f32 	%p83, %f574, 0f00000000;
	selp.f32 	%f585, 0f00000000, 0f7F800000, %p83;
	abs.f32 	%f586, %f574;
	setp.gt.f32 	%p84, %f586, 0f43180000;
	cvt.rzi.s32.f32 	%r121, %f575;
	shl.b32 	%r122, %r121, 23;
	sub.s32 	%r123, %r122, %r120;
	mov.b32 	%f587, %r123;
	add.s32 	%r124, %r120, 2130706432;
	mov.b32 	%f588, %r124;
	fma.rn.f32 	%f589, %f584, 0f391FCB8E, 0f3AAF85ED;
	fma.rn.f32 	%f590, %f589, %f584, 0f3C1D9856;
	fma.rn.f32 	%f591, %f590, %f584, 0f3D6357BB;
	fma.rn.f32 	%f592, %f591, %f584, 0f3E75FDEC;
	fma.rn.f32 	%f593, %f592, %f584, 0f3F317218;
	fma.rn.f32 	%f594, %f593, %f584, 0f3F800000;
	mul.f32 	%f595, %f594, %f588;
	mul.f32 	%f596, %f595, %f587;
	selp.f32 	%f665, %f585, %f596, %p84;
	and.pred  	%p85, %p81, %p82;
	@%p85 bra 	$L__BB0_49;
	add.f32 	%f597, %f45, %f45;
	mov.b32 	%r125, %f597;
	and.b32  	%r126, %r125, 2147483647;
	mov.b32 	%f665, %r126;
$L__BB0_49:
	add.f32 	%f51, %f664, %f665;
	abs.f32 	%f52, %f51;
	setp.eq.f32 	%p86, %f51, 0f3F800000;
	mov.f32 	%f666, 0f3F800000;
	@%p86 bra 	$L__BB0_56;
	setp.num.f32 	%p87, %f52, %f52;
	@%p87 bra 	$L__BB0_52;
	mov.f32 	%f656, 0f3F000000;
	add.rn.f32 	%f666, %f51, %f656;
	bra.uni 	$L__BB0_56;
$L__BB0_52:
	setp.neu.f32 	%p88, %f51, 0f00000000;
	setp.neu.f32 	%p89, %f52, 0f7F800000;
	and.pred  	%p90, %p88, %p89;
	@%p90 bra 	$L__BB0_54;
	add.f32 	%f655, %f51, %f51;
	mov.b32 	%r136, %f655;
	and.b32  	%r137, %r136, 2147483647;
	mov.b32 	%f666, %r137;
	bra.uni 	$L__BB0_56;
$L__BB0_54:
	setp.lt.f32 	%p91, %f52, 0f00800000;
	mul.f32 	%f600, %f52, 0f4B800000;
	selp.f32 	%f601, %f600, %f52, %p91;
	mov.b32 	%r127, %f601;
	add.s32 	%r128, %r127, -1060439283;
	and.b32  	%r129, %r128, -8388608;
	sub.s32 	%r130, %r127, %r129;
	mov.b32 	%f602, %r130;
	cvt.rn.f32.s32 	%f603, %r129;
	selp.f32 	%f604, 0fC1C00000, 0f00000000, %p91;
	fma.rn.f32 	%f605, %f603, 0f34000000, %f604;
	add.f32 	%f606, %f602, 0fBF800000;
	add.f32 	%f607, %f602, 0f3F800000;
	rcp.approx.ftz.f32 	%f608, %f607;
	add.f32 	%f609, %f606, %f606;
	mul.f32 	%f610, %f609, %f608;
	mul.f32 	%f611, %f610, %f610;
	neg.f32 	%f612, %f610;
	sub.f32 	%f613, %f606, %f610;
	add.f32 	%f614, %f613, %f613;
	fma.rn.f32 	%f615, %f612, %f606, %f614;
	mul.rn.f32 	%f616, %f608, %f615;
	fma.rn.f32 	%f617, %f611, 0f3A2C32E4, 0f3B52E7DB;
	fma.rn.f32 	%f618, %f617, %f611, 0f3C93BB73;
	fma.rn.f32 	%f619, %f618, %f611, 0f3DF6384F;
	mul.rn.f32 	%f620, %f619, %f611;
	fma.rn.f32 	%f621, %f610, 0f3FB8AA3B, %f605;
	mul.f32 	%f622, %f620, 0f40400000;
	sub.f32 	%f623, %f605, %f621;
	fma.rn.f32 	%f624, %f610, 0f3FB8AA3B, %f623;
	fma.rn.f32 	%f625, %f616, 0f3FB8AA3B, %f624;
	fma.rn.f32 	%f626, %f610, 0f32A55E34, %f625;
	fma.rn.f32 	%f627, %f622, %f616, %f626;
	fma.rn.f32 	%f628, %f620, %f610, %f627;
	add.rn.f32 	%f629, %f621, %f628;
	mov.f32 	%f630, 0f3F000000;
	mul.rn.f32 	%f631, %f629, %f630;
	cvt.rni.f32.f32 	%f632, %f631;
	sub.f32 	%f633, %f631, %f632;
	neg.f32 	%f634, %f631;
	fma.rn.f32 	%f635, %f629, 0f3F000000, %f634;
	neg.f32 	%f636, %f621;
	add.rn.f32 	%f637, %f629, %f636;
	neg.f32 	%f638, %f637;
	add.rn.f32 	%f639, %f628, %f638;
	fma.rn.f32 	%f640, %f639, 0f3F000000, %f635;
	add.f32 	%f641, %f633, %f640;
	setp.gt.f32 	%p92, %f632, 0f00000000;
	selp.b32 	%r131, 0, -2097152000, %p92;
	setp.geu.f32 	%p93, %f51, 0f00000000;
	setp.lt.f32 	%p94, %f631, 0f00000000;
	selp.f32 	%f642, 0f00000000, 0f7F800000, %p94;
	abs.f32 	%f643, %f631;
	setp.gt.f32 	%p95, %f643, 0f43180000;
	cvt.rzi.s32.f32 	%r132, %f632;
	shl.b32 	%r133, %r132, 23;
	sub.s32 	%r134, %r133, %r131;
	mov.b32 	%f644, %r134;
	add.s32 	%r135, %r131, 2130706432;
	mov.b32 	%f645, %r135;
	fma.rn.f32 	%f646, %f641, 0f391FCB8E, 0f3AAF85ED;
	fma.rn.f32 	%f647, %f646, %f641, 0f3C1D9856;
	fma.rn.f32 	%f648, %f647, %f641, 0f3D6357BB;
	fma.rn.f32 	%f649, %f648, %f641, 0f3E75FDEC;
	fma.rn.f32 	%f650, %f649, %f641, 0f3F317218;
	fma.rn.f32 	%f651, %f650, %f641, 0f3F800000;
	mul.f32 	%f652, %f651, %f645;
	mul.f32 	%f653, %f652, %f644;
	selp.f32 	%f666, %f642, %f653, %p95;
	@%p93 bra 	$L__BB0_56;
	mov.f32 	%f666, 0f7FFFFFFF;
$L__BB0_56:
	ld.param.u64 	%rd21, [_Z16label_assignmentPiP9pixel_XYZP5pointiiiPfi_param_6];
	cvta.to.global.u64 	%rd17, %rd21;
	mul.wide.s32 	%rd18, %r142, 4;
	add.s64 	%rd5, %rd17, %rd18;
	ld.global.f32 	%f657, [%rd5];
	setp.geu.f32 	%p96, %f666, %f657;
	@%p96 bra 	$L__BB0_58;
	st.global.f32 	[%rd5], %f666;
	add.s64 	%rd20, %rd3, %rd18;
	st.global.u32 	[%rd20], %r1;
$L__BB0_58:
	add.s32 	%r144, %r144, 1;
	add.s32 	%r142, %r142, %r20;
	setp.ne.s32 	%p97, %r144, 1;
	mov.u32 	%r143, %r15;
	@%p97 bra 	$L__BB0_5;
$L__BB0_59:
	add.s32 	%r18, %r141, 1;
	setp.ne.s32 	%p98, %r141, %r5;
	mov.u32 	%r141, %r18;
	@%p98 bra 	$L__BB0_3;
$L__BB0_60:
	ret;

}
	// .globl	_Z14update_centresPiP5pointiii
.visible .entry _Z14update_centresPiP5pointiii(
	.param .u64 .ptr .align 1 _Z14update_centresPiP5pointiii_param_0,
	.param .u64 .ptr .align 1 _Z14update_centresPiP5pointiii_param_1,
	.param .u32 _Z14update_centresPiP5pointiii_param_2,
	.param .u32 _Z14update_centresPiP5pointiii_param_3,
	.param .u32 _Z14update_centresPiP5pointiii_param_4
)
{
	.reg .pred 	%p<28>;
	.reg .b32 	%r<304>;
	.reg .b64 	%rd<33>;

	ld.param.u64 	%rd18, [_Z14update_centresPiP5pointiii_param_0];
	ld.param.u64 	%rd17, [_Z14update_centresPiP5pointiii_param_1];
	ld.param.u32 	%r172, [_Z14update_centresPiP5pointiii_param_2];
	ld.param.u32 	%r173, [_Z14update_centresPiP5pointiii_param_3];
	ld.param.s32 	%rd19, [_Z14update_centresPiP5pointiii_param_4];
	cvta.to.global.u64 	%rd1, %rd18;
	mov.u32 	%r174, %ctaid.x;
	mov.u32 	%r175, %ntid.x;
	mov.u32 	%r176, %tid.x;
	mad.lo.s32 	%r177, %r174, %r175, %r176;
	cvt.u64.u32 	%rd2, %r177;
	setp.ge.u64 	%p3, %rd2, %rd19;
	@%p3 bra 	$L__BB1_46;
	cvta.to.global.u64 	%rd20, %rd17;
	shl.b64 	%rd21, %rd2, 3;
	add.s64 	%rd3, %rd20, %rd21;
	ld.global.u32 	%r179, [%rd3];
	ld.global.u32 	%r1, [%rd3+4];
	mad.lo.s32 	%r180, %r1, %r173, %r179;
	mul.wide.s32 	%rd22, %r180, 4;
	add.s64 	%rd23, %rd1, %rd22;
	ld.global.u32 	%r2, [%rd23];
	sub.s32 	%r214, %r179, %r172;
	add.s32 	%r4, %r179, %r172;
	setp.gt.s32 	%p5, %r214, %r4;
	mov.pred 	%p27, -1;
	mov.b32 	%r283, 0;
	mov.u32 	%r282, %r283;
	mov.u32 	%r281, %r283;
	@%p5 bra 	$L__BB1_44;
	sub.s32 	%r5, %r1, %r172;
	add.s32 	%r6, %r1, %r172;
	shl.b32 	%r7, %r172, 1;
	and.b32  	%r8, %r7, 6;
	and.b32  	%r9, %r172, 1;
	add.s32 	%r10, %r5, 3;
	mul.lo.s32 	%r11, %r173, %r5;
	shl.b32 	%r12, %r173, 3;
	and.b32  	%r182, %r7, -8;
	neg.s32 	%r13, %r182;
	mov.b32 	%r280, 0;
	mul.wide.s32 	%rd29, %r173, 4;
	mov.u32 	%r281, %r280;
	mov.u32 	%r282, %r280;
	mov.u32 	%r283, %r280;
$L__BB1_3:
	mov.u32 	%r14, %r214;
	setp.gt.s32 	%p6, %r5, %r6;
	@%p6 bra 	$L__BB1_42;
	setp.lt.u32 	%p7, %r7, 7;
	mov.u32 	%r279, %r5;
	@%p7 bra 	$L__BB1_24;
	add.s32 	%r220, %r11, %r14;
	mov.u32 	%r219, %r13;
	mov.u32 	%r221, %r10;
$L__BB1_6:
	.pragma "nounroll";
	mul.wide.s32 	%rd24, %r220, 4;
	add.s64 	%rd4, %rd1, %rd24;
	ld.global.u32 	%r183, [%rd4];
	setp.ne.s32 	%p8, %r183, %r2;
	@%p8 bra 	$L__BB1_8;
	add.s32 	%r283, %r283, %r14;
	add.s32 	%r184, %r282, %r221;
	add.s32 	%r282, %r184, -3;
	add.s32 	%r280, %r280, 1;
	add.s32 	%r281, %r281, 1;
$L__BB1_8:
	add.s64 	%rd6, %rd4, %rd29;
	ld.global.u32 	%r185, [%rd6];
	setp.ne.s32 	%p9, %r185, %r2;
	@%p9 bra 	$L__BB1_10;
	add.s32 	%r283, %r283, %r14;
	add.s32 	%r186, %r221, %r282;
	add.s32 	%r282, %r186, -2;
	add.s32 	%r280, %r280, 1;
	add.s32 	%r281, %r281, 1;
$L__BB1_10:
	add.s64 	%rd7, %rd6, %rd29;
	ld.global.u32 	%r187, [%rd7];
	setp.ne.s32 	%p10, %r187, %r2;
	@%p10 bra 	$L__BB1_12;
	add.s32 	%r283, %r283, %r14;
	add.s32 	%r188, %r221, %r282;
	add.s32 	%r282, %r188, -1;
	add.s32 	%r280, %r280, 1;
	add.s32 	%r281, %r281, 1;
$L__BB1_12:
	add.s64 	%rd8, %rd7, %rd29;
	ld.global.u32 	%r189, [%rd8];
	setp.ne.s32 	%p11, %r189, %r2;
	@%p11 bra 	$L__BB1_14;
	add.s32 	%r283, %r283, %r14;
	add.s32 	%r282, %r221, %r282;
	add.s32 	%r280, %r280, 1;
	add.s32 	%r281, %r281, 1;
$L__BB1_14:
	add.s64 	%rd9, %rd8, %rd29;
	ld.global.u32 	%r190, [%rd9];
	setp.ne.s32 	%p12, %r190, %r2;
	@%p12 bra 	$L__BB1_16;
	add.s32 	%r283, %r283, %r14;
	add.s32 	%r191, %r221, %r282;
	add.s32 	%r282, %r191, 1;
	add.s32 	%r280, %r280, 1;
	add.s32 	%r281, %r281, 1;
$L__BB1_16:
	add.s64 	%rd10, %rd9, %rd29;
	ld.global.u32 	%r192, [%rd10];
	setp.ne.s32 	%p13, %r192, %r2;
	@%p13 bra 	$L__BB1_18;
	add.s32 	%r283, %r283, %r14;
	add.s32 	%r193, %r221, %r282;
	add.s32 	%r282, %r193, 2;
	add.s32 	%r280, %r280, 1;
	add.s32 	%r281, %r281, 1;
$L__BB1_18:
	add.s64 	%rd11, %rd10, %rd29;
	ld.global.u32 	%r194, [%rd11];
	setp.ne.s32 	%p14, %r194, %r2;
	@%p14 bra 	$L__BB1_20;
	add.s32 	%r283, %r283, %r14;
	add.s32 	%r195, %r221, %r282;
	add.s32 	%r282, %r195, 3;
	add.s32 	%r280, %r280, 1;
	add.s32 	%r281, %r281, 1;
$L__BB1_20:
	add.s64 	%rd25, %rd11, %rd29;
	ld.global.u32 	%r196, [%rd25];
	setp.ne.s32 	%p15, %r196, %r2;
	@%p15 bra 	$L__BB1_22;
	add.s32 	%r283, %r283, %r14;
	add.s32 	%r197, %r221, %r282;
	add.s32 	%r282, %r197, 4;
	add.s32 	%r280, %r280, 1;
	add.s32 	%r281, %r281, 1;
$L__BB1_22:
	add.s32 	%r221, %r221, 8;
	add.s32 	%r220, %r220, %r12;
	add.s32 	%r219, %r219, 8;
	setp.ne.s32 	%p16, %r219, 0;
	@%p16 bra 	$L__BB1_6;
	add.s32 	%r279, %r221, -3;
$L__BB1_24:
	setp.lt.u32 	%p17, %r8, 3;
	@%p17 bra 	$L__BB1_34;
	mad.lo.s32 	%r198, %r279, %r173, %r14;
	mul.wide.s32 	%rd26, %r198, 4;
	add.s64 	%rd12, %rd1, %rd26;
	ld.global.u32 	%r199, [%rd12];
	setp.ne.s32 	%p18, %r199, %r2;
	@%p18 bra 	$L__BB1_27;
	add.s32 	%r283, %r283, %r14;
	add.s32 	%r282, %r279, %r282;
	add.s32 	%r280, %r280, 1;
	add.s32 	%r281, %r281, 1;
$L__BB1_27:
	add.s64 	%rd14, %rd12, %rd29;
	ld.global.u32 	%r200, [%rd14];
	setp.ne.s32 	%p19, %r200, %r2;
	@%p19 bra 	$L__BB1_29;
	add.s32 	%r201, %r279, %r282;
	add.s32 	%r283, %r283, %r14;
	add.s32 	%r282, %r201, 1;
	add.s32 	%r280, %r280, 1;
	add.s32 	%r281, %r281, 1;
$L__BB1_29:
	add.s64 	%rd15, %rd14, %rd29;
	ld.global.u32 	%r202, [%rd15];
	setp.ne.s32 	%p20, %r202, %r2;
	@%p20 bra 	$L__BB1_31;
	add.s32 	%r203, %r279, %r282;
	add.s32 	%r283, %r283, %r14;
	add.s32 	%r282, %r203, 2;
	add.s32 	%r280, %r280, 1;
	add.s32 	%r281, %r281, 1;
$L__BB1_31:
	add.s64 	%rd27, %rd15, %rd29;
	ld.global.u32 	%r204, [%rd27];
	setp.ne.s32 	%p21, %r204, %r2;
	@%p21 bra 	$L__BB1_33;
	add.s32 	%r205, %r279, %r282;
	add.s32 	%r283, %r283, %r14;
	add.s32 	%r282, %r205, 3;
	add.s32 	%r280, %r280, 1;
	add.s32 	%r281, %r281, 1;
$L__BB1_33:
	add.s32 	%r279, %r279, 4;
$L__BB1_34:
	setp.eq.s32 	%p22, %r9, 0;
	@%p22 bra 	$L__BB1_40;
	mad.lo.s32 	%r206, %r279, %r173, %r14;
	mul.wide.s32 	%rd28, %r206, 4;
	add.s64 	%rd16, %rd1, %rd28;
	ld.global.u32 	%r207, [%rd16];
	setp.ne.s32 	%p23, %r207, %r2;
	@%p23 bra 	$L__BB1_37;
	add.s32 	%r283, %r283, %r14;
	add.s32 	%r282, %r279, %r282;
	add.s32 	%r280, %r280, 1;
	add.s32 	%r281, %r281, 1;
$L__BB1_37:
	add.s64 	%rd30, %rd16, %rd29;
	ld.global.u32 	%r208, [%rd30];
	setp.ne.s32 	%p24, %r208, %r2;
	@%p24 bra 	$L__BB1_39;
	add.s32 	%r209, %r279, %r282;
	add.s32 	%r283, %r283, %r14;
	add.s32 	%r282, %r209, 1;
	add.s32 	%r280, %r280, 1;
	add.s32 	%r281, %r281, 1;
$L__BB1_39:
	add.s32 	%r279, %r279, 2;
$L__BB1_40:
	mad.lo.s32 	%r210, %r279, %r173, %r14;
	mul.wide.s32 	%rd31, %r210, 4;
	add.s64 	%rd32, %rd1, %rd31;
	ld.global.u32 	%r211, [%rd32];
	setp.ne.s32 	%p25, %r211, %r2;
	@%p25 bra 	$L__BB1_42;
	add.s32 	%r283, %r283, %r14;
	add.s32 	%r282, %r279, %r282;
	add.s32 	%r280, %r280, 1;
	add.s32 	%r281, %r281, 1;
$L__BB1_42:
	add.s32 	%r214, %r14, 1;
	setp.ne.s32 	%p26, %r14, %r4;
	@%p26 bra 	$L__BB1_3;
	setp.eq.s32 	%p27, %r280, 0;
$L__BB1_44:
	@%p27 bra 	$L__BB1_46;
	div.s32 	%r212, %r283, %r281;
	st.global.u32 	[%rd3], %r212;
	div.s32 	%r213, %r282, %r281;
	st.global.u32 	[%rd3+4], %r213;
$L__BB1_46:
	ret;

}
	// .globl	_Z13vertical_convPfS_iiS_i
.visible .entry _Z13vertical_convPfS_iiS_i(
	.param .u64 .ptr .align 1 _Z13vertical_convPfS_iiS_i_param_0,
	.param .u64 .ptr .align 1 _Z13vertical_convPfS_iiS_i_param_1,
	.param .u32 _Z13vertical_convPfS_iiS_i_param_2,
	.param .u32 _Z13vertical_convPfS_iiS_i_param_3,
	.param .u64 .ptr .align 1 _Z13vertical_convPfS_iiS_i_param_4,
	.param .u32 _Z13vertical_convPfS_iiS_i_param_5
)
{
	.reg .pred 	%p<118>;
	.reg .b32 	%r<63>;
	.reg .b32 	%f<143>;
	.reg .b64 	%rd<51>;

	ld.param.u64 	%rd8, [_Z13vertical_convPfS_iiS_i_param_0];
	ld.param.u64 	%rd7, [_Z13vertical_convPfS_iiS_i_param_1];
	ld.param.u32 	%r29, [_Z13vertical_convPfS_iiS_i_param_2];
	ld.param.u32 	%r30, [_Z13vertical_convPfS_iiS_i_param_3];
	ld.param.u64 	%rd9, [_Z13vertical_convPfS_iiS_i_param_4];
	ld.param.u32 	%r31, [_Z13vertical_convPfS_iiS_i_param_5];
	cvta.to.global.u64 	%rd1, %rd9;
	cvta.to.global.u64 	%rd2, %rd8;
	mov.u32 	%r32, %ctaid.x;
	mov.u32 	%r33, %ntid.x;
	mov.u32 	%r34, %tid.x;
	mad.lo.s32 	%r1, %r32, %r33, %r34;
	cvt.u64.u32 	%rd10, %r1;
	mov.u32 	%r35, %ctaid.y;
	mov.u32 	%r36, %ntid.y;
	mov.u32 	%r37, %tid.y;
	mad.lo.s32 	%r2, %r35, %r36, %r37;
	cvt.u64.u32 	%rd11, %r2;
	cvt.s64.s32 	%rd12, %r29;
	mad.lo.s64 	%rd3, %rd12, %rd11, %rd10;
	setp.ge.u32 	%p1, %r2, %r30;
	setp.ge.u64 	%p2, %rd10, %rd12;
	or.pred  	%p3, %p1, %p2;
	@%p3 bra 	$L__BB2_44;
	setp.lt.s32 	%p4, %r31, 1;
	mov.f32 	%f142, 0f00000000;
	@%p4 bra 	$L__BB2_43;
	add.s32 	%r39, %r31, -1;
	shr.u32 	%r40, %r39, 1;
	sub.s32 	%r3, %r2, %r40;
	and.b32  	%r4, %r31, 7;
	setp.lt.u32 	%p5, %r31, 8;
	mov.f32 	%f142, 0f00000000;
	mov.b32 	%r61, 0;
	@%p5 bra 	$L__BB2_21;
	and.b32  	%r61, %r31, 2147483640;
	mov.f32 	%f142, 0f00000000;
	mov.b32 	%r59, 0;
$L__BB2_4:
	.pragma "nounroll";
	setp.lt.s32 	%p6, %r1, 0;
	setp.ge.s32 	%p7, %r1, %r29;
	add.s32 	%r7, %r3, %r59;
	setp.ge.s32 	%p8, %r7, %r30;
	or.pred  	%p9, %p7, %p8;
	or.pred  	%p10, %p6, %p9;
	setp.lt.s32 	%p11, %r7, 0;
	mov.f32 	%f121, 0f00000000;
	or.pred  	%p12, %p10, %p11;
	@%p12 bra 	$L__BB2_6;
	mad.lo.s32 	%r42, %r7, %r29, %r1;
	mul.wide.s32 	%rd13, %r42, 4;
	add.s64 	%rd14, %rd2, %rd13;
	ld.global.f32 	%f121, [%rd14];
$L__BB2_6:
	setp.lt.s32 	%p13, %r1, 0;
	setp.ge.s32 	%p14, %r1, %r29;
	mul.wide.u32 	%rd15, %r59, 4;
	add.s64 	%rd4, %rd1, %rd15;
	ld.global.f32 	%f60, [%rd4];
	mul.f32 	%f61, %f121, %f60;
	div.rn.f32 	%f62, %f61, 0f40400000;
	add.f32 	%f4, %f142, %f62;
	add.s32 	%r8, %r7, 1;
	setp.ge.s32 	%p15, %r8, %r30;
	or.pred  	%p16, %p14, %p15;
	or.pred  	%p17, %p13, %p16;
	setp.lt.s32 	%p18, %r8, 0;
	mov.f32 	%f122, 0f00000000;
	or.pred  	%p19, %p17, %p18;
	@%p19 bra 	$L__BB2_8;
	mad.lo.s32 	%r43, %r8, %r29, %r1;
	mul.wide.s32 	%rd16, %r43, 4;
	add.s64 	%rd17, %rd2, %rd16;
	ld.global.f32 	%f122, [%rd17];
$L__BB2_8:
	setp.lt.s32 	%p20, %r1, 0;
	setp.ge.s32 	%p21, %r1, %r29;
	ld.global.f32 	%f64, [%rd4+4];
	mul.f32 	%f65, %f122, %f64;
	div.rn.f32 	%f66, %f65, 0f40400000;
	add.f32 	%f7, %f4, %f66;
	add.s32 	%r9, %r7, 2;
	setp.ge.s32 	%p22, %r9, %r30;
	or.pred  	%p23, %p21, %p22;
	or.pred  	%p24, %p20, %p23;
	setp.lt.s32 	%p25, %r9, 0;
	mov.f32 	%f123, 0f00000000;
	or.pred  	%p26, %p24, %p25;
	@%p26 bra 	$L__BB2_10;
	mad.lo.s32 	%r44, %r9, %r29, %r1;
	mul.wide.s32 	%rd18, %r44, 4;
	add.s64 	%rd19, %rd2, %rd18;
	ld.global.f32 	%f123, [%rd19];
$L__BB2_10:
	setp.lt.s32 	%p27, %r1, 0;
	setp.ge.s32 	%p28, %r1, %r29;
	ld.global.f32 	%f68, [%rd4+8];
	mul.f32 	%f69, %f123, %f68;
	div.rn.f32 	%f70, %f69, 0f40400000;
	add.f32 	%f10, %f7, %f70;
	add.s32 	%r10, %r7, 3;
	setp.ge.s32 	%p29, %r10, %r30;
	or.pred  	%p30, %p28, %p29;
	or.pred  	%p31, %p27, %p30;
	setp.lt.s32 	%p32, %r10, 0;
	mov.f32 	%f124, 0f00000000;
	or.pred  	%p33, %p31, %p32;
	@%p33 bra 	$L__BB2_12;
	mad.lo.s32 	%r45, %r10, %r29, %r1;
	mul.wide.s32 	%rd20, %r45, 4;
	add.s64 	%rd21, %rd2, %rd20;
	ld.global.f32 	%f124, [%rd21];
$L__BB2_12:
	setp.lt.s32 	%p34, %r1, 0;
	setp.ge.s32 	%p35, %r1, %r29;
	ld.global.f32 	%f72, [%rd4+12];
	mul.f32 	%f73, %f124, %f72;
	div.rn.f32 	%f74, %f73, 0f40400000;
	add.f32 	%f13, %f10, %f74;
	add.s32 	%r11, %r7, 4;
	setp.ge.s32 	%p36, %r11, %r30;
	or.pred  	%p37, %p35, %p36;
	or.pred  	%p38, %p34, %p37;
	setp.lt.s32 	%p39, %r11, 0;
	mov.f32 	%f125, 0f00000000;
	or.pred  	%p40, %p38, %p39;
	@%p40 bra 	$L__BB2_14;
	mad.lo.s32 	%r46, %r11, %r29, %r1;
	mul.wide.s32 	%rd22, %r46, 4;
	add.s64 	%rd23, %rd2, %rd22;
	ld.global.f32 	%f125, [%rd23];
$L__BB2_14:
	setp.lt.s32 	%p41, %r1, 0;
	setp.ge.s32 	%p42, %r1, %r29;
	ld.global.f32 	%f76, [%rd4+16];
	mul.f32 	%f77, %f125, %f76;
	div.rn.f32 	%f78, %f77, 0f40400000;
	add.f32 	%f16, %f13, %f78;
	add.s32 	%r12, %r7, 5;
	setp.ge.s32 	%p43, %r12, %r30;
	or.pred  	%p44, %p42, %p43;
	or.pred  	%p45, %p41, %p44;
	setp.lt.s32 	%p46, %r12, 0;
	mov.f32 	%f126, 0f00000000;
	or.pred  	%p47, %p45, %p46;
	@%p47 bra 	$L__BB2_16;
	mad.lo.s32 	%r47, %r12, %r29, %r1;
	mul.wide.s32 	%rd24, %r47, 4;
	add.s64 	%rd25, %rd2, %rd24;
	ld.global.f32 	%f126, [%rd25];
$L__BB2_16:
	setp.lt.s32 	%p48, %r1, 0;
	setp.ge.s32 	%p49, %r1, %r29;
	ld.global.f32 	%f80, [%rd4+20];
	mul.f32 	%f81, %f126, %f80;
	div.rn.f32 	%f82, %f81, 0f40400000;
	add.f32 	%f19, %f16, %f82;
	add.s32 	%r13, %r7, 6;
	setp.ge.s32 	%p50, %r13, %r30;
	or.pred  	%p51, %p49, %p50;
	or.pred  	%p52, %p48, %p51;
	setp.lt.s32 	%p53, %r13, 0;
	mov.f32 	%f127, 0f00000000;
	or.pred  	%p54, %p52, %p53;
	@%p54 bra 	$L__BB2_18;
	mad.lo.s32 	%r48, %r13, %r29, %r1;
	mul.wide.s32 	%rd26, %r48, 4;
	add.s64 	%rd27, %rd2, %rd26;
	ld.global.f32 	%f127, [%rd27];
$L__BB2_18:
	setp.lt.s32 	%p55, %r1, 0;
	setp.ge.s32 	%p56, %r1, %r29;
	ld.global.f32 	%f84, [%rd4+24];
	mul.f32 	%f85, %f127, %f84;
	div.rn.f32 	%f86, %f85, 0f40400000;
	add.f32 	%f22, %f19, %f86;
	add.s32 	%r14, %r7, 7;
	setp.ge.s32 	%p57, %r14, %r30;
	or.pred  	%p58, %p56, %p57;
	or.pred  	%p59, %p55, %p58;
	setp.lt.s32 	%p60, %r14, 0;
	mov.f32 	%f128, 0f00000000;
	or.pred  	%p61, %p59, %p60;
	@%p61 bra 	$L__BB2_20;
	mad.lo.s32 	%r49, %r14, %r29, %r1;
	mul.wide.s32 	%rd28, %r49, 4;
	add.s64 	%rd29, %rd2, %rd28;
	ld.global.f32 	%f128, [%rd29];
$L__BB2_20:
	ld.global.f32 	%f87, [%rd4+28];
	mul.f32 	%f88, %f128, %f87;
	div.rn.f32 	%f89, %f88, 0f40400000;
	add.f32 	%f142, %f22, %f89;
	add.s32 	%r59, %r59, 8;
	setp.ne.s32 	%p62, %r59, %r61;
	@%p62 bra 	$L__BB2_4;
$L__BB2_21:
	setp.eq.s32 	%p63, %r4, 0;
	@%p63 bra 	$L__BB2_43;
	and.b32  	%r17, %r31, 3;
	setp.lt.u32 	%p64, %r4, 4;
	@%p64 bra 	$L__BB2_32;
	setp.lt.s32 	%p65, %r1, 0;
	setp.ge.s32 	%p66, %r1, %r29;
	add.s32 	%r18, %r3, %r61;
	setp.ge.s32 	%p67, %r18, %r30;
	or.pred  	%p68, %p66, %p67;
	or.pred  	%p69, %p65, %p68;
	setp.lt.s32 	%p70, %r18, 0;
	mov.f32 	%f131, 0f00000000;
	or.pred  	%p71, %p69, %p70;
	@%p71 bra 	$L__BB2_25;
	mad.lo.s32 	%r51, %r18, %r29, %r1;
	mul.wide.s32 	%rd30, %r51, 4;
	add.s64 	%rd31, %rd2, %rd30;
	ld.global.f32 	%f131, [%rd31];
$L__BB2_25:
	setp.lt.s32 	%p72, %r1, 0;
	setp.ge.s32 	%p73, %r1, %r29;
	mul.wide.u32 	%rd32, %r61, 4;
	add.s64 	%rd5, %rd1, %rd32;
	ld.global.f32 	%f93, [%rd5];
	mul.f32 	%f94, %f131, %f93;
	div.rn.f32 	%f95, %f94, 0f40400000;
	add.f32 	%f30, %f142, %f95;
	add.s32 	%r19, %r18, 1;
	setp.ge.s32 	%p74, %r19, %r30;
	or.pred  	%p75, %p73, %p74;
	or.pred  	%p76, %p72, %p75;
	setp.lt.s32 	%p77, %r19, 0;
	mov.f32 	%f132, 0f00000000;
	or.pred  	%p78, %p76, %p77;
	@%p78 bra 	$L__BB2_27;
	mad.lo.s32 	%r52, %r19, %r29, %r1;
	mul.wide.s32 	%rd33, %r52, 4;
	add.s64 	%rd34, %rd2, %rd33;
	ld.global.f32 	%f132, [%rd34];
$L__BB2_27:
	setp.lt.s32 	%p79, %r1, 0;
	setp.ge.s32 	%p80, %r1, %r29;
	ld.global.f32 	%f97, [%rd5+4];
	mul.f32 	%f98, %f132, %f97;
	div.rn.f32 	%f99, %f98, 0f40400000;
	add.f32 	%f33, %f30, %f99;
	add.s32 	%r20, %r18, 2;
	setp.ge.s32 	%p81, %r20, %r30;
	or.pred  	%p82, %p80, %p81;
	or.pred  	%p83, %p79, %p82;
	setp.lt.s32 	%p84, %r20, 0;
	mov.f32 	%f133, 0f00000000;
	or.pred  	%p85, %p83, %p84;
	@%p85 bra 	$L__BB2_29;
	mad.lo.s32 	%r53, %r20, %r29, %r1;
	mul.wide.s32 	%rd35, %r53, 4;
	add.s64 	%rd36, %rd2, %rd35;
	ld.global.f32 	%f133, [%rd36];
$L__BB2_29:
	setp.lt.s32 	%p86, %r1, 0;
	setp.ge.s32 	%p87, %r1, %r29;
	ld.global.f32 	%f101, [%rd5+8];
	mul.f32 	%f102, %f133, %f101;
	div.rn.f32 	%f103, %f102, 0f40400000;
	add.f32 	%f36, %f33, %f103;
	add.s32 	%r21, %r18, 3;
	setp.ge.s32 	%p88, %r21, %r30;
	or.pred  	%p89, %p87, %p88;
	or.pred  	%p90, %p86, %p89;
	setp.lt.s32 	%p91, %r21, 0;
	mov.f32 	%f134, 0f00000000;
	or.pred  	%p92, %p90, %p91;
	@%p92 bra 	$L__BB2_31;
	mad.lo.s32 	%r54, %r21, %r29, %r1;
	mul.wide.s32 	%rd37, %r54, 4;
	add.s64 	%rd38, %rd2, %rd37;
	ld.global.f32 	%f134, [%rd38];
$L__BB2_31:
	ld.global.f32 	%f104, [%rd5+12];
	mul.f32 	%f105, %f134, %f104;
	div.rn.f32 	%f106, %f105, 0f40400000;
	add.f32 	%f142, %f36, %f106;
	add.s32 	%r61, %r61, 4;
$L__BB2_32:
	setp.eq.s32 	%p93, %r17, 0;
	@%p93 bra 	$L__BB2_43;
	setp.eq.s32 	%p94, %r17, 1;
	@%p94 bra 	$L__BB2_39;
	setp.lt.s32 	%p95, %r1, 0;
	setp.ge.s32 	%p96, %r1, %r29;
	add.s32 	%r24, %r3, %r61;
	setp.ge.s32 	%p97, %r24, %r30;
	or.pred  	%p98, %p96, %p97;
	or.pred  	%p99, %p95, %p98;
	setp.lt.s32 	%p100, %r24, 0;
	mov.f32 	%f137, 0f00000000;
	or.pred  	%p101, %p99, %p100;
	@%p101 bra 	$L__BB2_36;
	mad.lo.s32 	%r55, %r24, %r29, %r1;
	mul.wide.s32 	%rd39, %r55, 4;
	add.s64 	%rd40, %rd2, %rd39;
	ld.global.f32 	%f137, [%rd40];
$L__BB2_36:
	setp.lt.s32 	%p102, %r1, 0;
	setp.ge.s32 	%p103, %r1, %r29;
	mul.wide.u32 	%rd41, %r61, 4;
	add.s64 	%rd6, %rd1, %rd41;
	ld.global.f32 	%f110, [%rd6];
	mul.f32 	%f111, %f137, %f110;
	div.rn.f32 	%f112, %f111, 0f40400000;
	add.f32 	%f44, %f142, %f112;
	add.s32 	%r25, %r24, 1;
	setp.ge.s32 	%p104, %r25, %r30;
	or.pred  	%p105, %p103, %p104;
	or.pred  	%p106, %p102, %p105;
	setp.lt.s32 	%p107, %r25, 0;
	mov.f32 	%f138, 0f00000000;
	or.pred  	%p108, %p106, %p107;
	@%p108 bra 	$L__BB2_38;
	mad.lo.s32 	%r56, %r25, %r29, %r1;
	mul.wide.s32 	%rd42, %r56, 4;
	add.s64 	%rd43, %rd2, %rd42;
	ld.global.f32 	%f138, [%rd43];
$L__BB2_38:
	ld.global.f32 	%f113, [%rd6+4];
	mul.f32 	%f114, %f138, %f113;
	div.rn.f32 	%f115, %f114, 0f40400000;
	add.f32 	%f142, %f44, %f115;
	add.s32 	%r61, %r61, 2;
$L__BB2_39:
	and.b32  	%r57, %r31, 1;
	setp.eq.b32 	%p109, %r57, 1;
	not.pred 	%p110, %p109;
	@%p110 bra 	$L__BB2_43;
	setp.lt.s32 	%p111, %r1, 0;
	setp.ge.s32 	%p112, %r1, %r29;
	add.s32 	%r28, %r3, %r61;
	setp.ge.s32 	%p113, %r28, %r30;
	or.pred  	%p114, %p112, %p113;
	or.pred  	%p115, %p111, %p114;
	setp.lt.s32 	%p116, %r28, 0;
	mov.f32 	%f141, 0f00000000;
	or.pred  	%p117, %p115, %p116;
	@%p117 bra 	$L__BB2_42;
	mad.lo.s32 	%r58, %r28, %r29, %r1;
	mul.wide.s32 	%rd44, %r58, 4;
	add.s64 	%rd45, %rd2, %rd44;
	ld.global.f32 	%f141, [%rd45];
$L__BB2_42:
	mul.wide.u32 	%rd46, %r61, 4;
	add.s64 	%rd47, %rd1, %rd46;
	ld.global.f32 	%f117, [%rd47];
	mul.f32 	%f118, %f141, %f117;
	div.rn.f32 	%f119, %f118, 0f40400000;
	add.f32 	%f142, %f142, %f119;
$L__BB2_43:
	cvta.to.global.u64 	%rd48, %rd7;
	shl.b64 	%rd49, %rd3, 2;
	add.s64 	%rd50, %rd48, %rd49;
	st.global.f32 	[%rd50], %f142;
$L__BB2_44:
	ret;

}
	// .globl	_Z15horizontal_convPfS_iiS_i
.visible .entry _Z15horizontal_convPfS_iiS_i(
	.param .u64 .ptr .align 1 _Z15horizontal_convPfS_iiS_i_param_0,
	.param .u64 .ptr .align 1 _Z15horizontal_convPfS_iiS_i_param_1,
	.param .u32 _Z15horizontal_convPfS_iiS_i_param_2,
	.param .u32 _Z15horizontal_convPfS_iiS_i_param_3,
	.param .u64 .ptr .align 1 _Z15horizontal_convPfS_iiS_i_param_4,
	.param .u32 _Z15horizontal_convPfS_iiS_i_param_5
)
{
	.reg .pred 	%p<88>;
	.reg .b32 	%r<52>;
	.reg .b32 	%f<143>;
	.reg .b64 	%rd<29>;

	ld.param.u64 	%rd11, [_Z15horizontal_convPfS_iiS_i_param_0];
	ld.param.u64 	%rd10, [_Z15horizontal_convPfS_iiS_i_param_1];
	ld.param.u32 	%r19, [_Z15horizontal_convPfS_iiS_i_param_2];
	ld.param.u32 	%r20, [_Z15horizontal_convPfS_iiS_i_param_3];
	ld.param.u64 	%rd12, [_Z15horizontal_convPfS_iiS_i_param_4];
	ld.param.u32 	%r21, [_Z15horizontal_convPfS_iiS_i_param_5];
	cvta.to.global.u64 	%rd1, %rd12;
	cvta.to.global.u64 	%rd2, %rd11;
	mov.u32 	%r22, %ctaid.x;
	mov.u32 	%r23, %ntid.x;
	mov.u32 	%r24, %tid.x;
	mad.lo.s32 	%r1, %r22, %r23, %r24;
	cvt.u64.u32 	%rd13, %r1;
	mov.u32 	%r25, %ctaid.y;
	mov.u32 	%r26, %ntid.y;
	mov.u32 	%r27, %tid.y;
	mad.lo.s32 	%r2, %r25, %r26, %r27;
	cvt.u64.u32 	%rd14, %r2;
	cvt.s64.s32 	%rd15, %r19;
	mad.lo.s64 	%rd3, %rd15, %rd14, %rd13;
	setp.ge.u32 	%p1, %r2, %r20;
	setp.ge.u64 	%p2, %rd13, %rd15;
	or.pred  	%p3, %p1, %p2;
	@%p3 bra 	$L__BB3_44;
	setp.lt.s32 	%p4, %r21, 1;
	mov.f32 	%f142, 0f00000000;
	@%p4 bra 	$L__BB3_43;
	add.s32 	%r29, %r21, -1;
	shr.u32 	%r30, %r29, 1;
	sub.s32 	%r3, %r1, %r30;
	mul.lo.s32 	%r4, %r19, %r2;
	and.b32  	%r5, %r21, 7;
	setp.lt.u32 	%p5, %r21, 8;
	mov.f32 	%f142, 0f00000000;
	mov.b32 	%r50, 0;
	@%p5 bra 	$L__BB3_21;
	and.b32  	%r50, %r21, 2147483640;
	mov.f32 	%f142, 0f00000000;
	mov.b32 	%r48, 0;
$L__BB3_4:
	.pragma "nounroll";
	setp.ge.s32 	%p6, %r2, %r20;
	add.s32 	%r8, %r3, %r48;
	setp.ge.s32 	%p7, %r8, %r19;
	setp.lt.s32 	%p8, %r8, 0;
	or.pred  	%p9, %p7, %p6;
	add.s32 	%r32, %r8, %r4;
	mul.wide.s32 	%rd16, %r32, 4;
	add.s64 	%rd4, %rd2, %rd16;
	mov.f32 	%f121, 0f00000000;
	or.pred  	%p10, %p9, %p8;
	@%p10 bra 	$L__BB3_6;
	ld.global.f32 	%f121, [%rd4];
$L__BB3_6:
	setp.ge.s32 	%p11, %r2, %r20;
	mul.wide.u32 	%rd17, %r48, 4;
	add.s64 	%rd5, %rd1, %rd17;
	ld.global.f32 	%f60, [%rd5];
	mul.f32 	%f61, %f121, %f60;
	div.rn.f32 	%f62, %f61, 0f40400000;
	add.f32 	%f4, %f142, %f62;
	add.s32 	%r33, %r8, 1;
	setp.ge.s32 	%p12, %r33, %r19;
	setp.lt.s32 	%p13, %r33, 0;
	or.pred  	%p14, %p12, %p11;
	mov.f32 	%f122, 0f00000000;
	or.pred  	%p15, %p14, %p13;
	@%p15 bra 	$L__BB3_8;
	ld.global.f32 	%f122, [%rd4+4];
$L__BB3_8:
	setp.ge.s32 	%p16, %r2, %r20;
	ld.global.f32 	%f64, [%rd5+4];
	mul.f32 	%f65, %f122, %f64;
	div.rn.f32 	%f66, %f65, 0f40400000;
	add.f32 	%f7, %f4, %f66;
	add.s32 	%r34, %r8, 2;
	setp.ge.s32 	%p17, %r34, %r19;
	setp.lt.s32 	%p18, %r34, 0;
	or.pred  	%p19, %p17, %p16;
	mov.f32 	%f123, 0f00000000;
	or.pred  	%p20, %p19, %p18;
	@%p20 bra 	$L__BB3_10;
	ld.global.f32 	%f123, [%rd4+8];
$L__BB3_10:
	setp.ge.s32 	%p21, %r2, %r20;
	ld.global.f32 	%f68, [%rd5+8];
	mul.f32 	%f69, %f123, %f68;
	div.rn.f32 	%f70, %f69, 0f40400000;
	add.f32 	%f10, %f7, %f70;
	add.s32 	%r35, %r8, 3;
	setp.ge.s32 	%p22, %r35, %r19;
	setp.lt.s32 	%p23, %r35, 0;
	or.pred  	%p24, %p22, %p21;
	mov.f32 	%f124, 0f00000000;
	or.pred  	%p25, %p24, %p23;
	@%p25 bra 	$L__BB3_12;
	ld.global.f32 	%f124, [%rd4+12];
$L__BB3_12:
	setp.ge.s32 	%p26, %r2, %r20;
	ld.global.f32 	%f72, [%rd5+12];
	mul.f32 	%f73, %f124, %f72;
	div.rn.f32 	%f74, %f73, 0f40400000;
	add.f32 	%f13, %f10, %f74;
	add.s32 	%r36, %r8, 4;
	setp.ge.s32 	%p27, %r36, %r19;
	setp.lt.s32 	%p28, %r36, 0;
	or.pred  	%p29, %p27, %p26;
	mov.f32 	%f125, 0f00000000;
	or.pred  	%p30, %p29, %p28;
	@%p30 bra 	$L__BB3_14;
	ld.global.f32 	%f125, [%rd4+16];
$L__BB3_14:
	setp.ge.s32 	%p31, %r2, %r20;
	ld.global.f32 	%f76, [%rd5+16];
	mul.f32 	%f77, %f125, %f76;
	div.rn.f32 	%f78, %f77, 0f40400000;
	add.f32 	%f16, %f13, %f78;
	add.s32 	%r37, %r8, 5;
	setp.ge.s32 	%p32, %r37, %r19;
	setp.lt.s32 	%p33, %r37, 0;
	or.pred  	%p34, %p32, %p31;
	mov.f32 	%f126, 0f00000000;
	or.pred  	%p35, %p34, %p33;
	@%p35 bra 	$L__BB3_16;
	ld.global.f32 	%f126, [%rd4+20];
$L__BB3_16:
	setp.ge.s32 	%p36, %r2, %r20;
	ld.global.f32 	%f80, [%rd5+20];
	mul.f32 	%f81, %f126, %f80;
	div.rn.f32 	%f82, %f81, 0f40400000;
	add.f32 	%f19, %f16, %f82;
	add.s32 	%r38, %r8, 6;
	setp.ge.s32 	%p37, %r38, %r19;
	setp.lt.s32 	%p38, %r38, 0;
	or.pred  	%p39, %p37, %p36;
	mov.f32 	%f127, 0f00000000;
	or.pred  	%p40, %p39, %p38;
	@%p40 bra 	$L__BB3_18;
	ld.global.f32 	%f127, [%rd4+24];
$L__BB3_18:
	setp.ge.s32 	%p41, %r2, %r20;
	ld.global.f32 	%f84, [%rd5+24];
	mul.f32 	%f85, %f127, %f84;
	div.rn.f32 	%f86, %f85, 0f40400000;
	add.f32 	%f22, %f19, %f86;
	add.s32 	%r39, %r8, 7;
	setp.ge.s32 	%p42, %r39, %r19;
	setp.lt.s32 	%p43, %r39, 0;
	or.pred  	%p44, %p42, %p41;
	mov.f32 	%f128, 0f00000000;
	or.pred  	%p45, %p44, %p43;
	@%p45 bra 	$L__BB3_20;
	ld.global.f32 	%f128, [%rd4+28];
$L__BB3_20:
	ld.global.f32 	%f87, [%rd5+28];
	mul.f32 	%f88, %f128, %f87;
	div.rn.f32 	%f89, %f88, 0f40400000;
	add.f32 	%f142, %f22, %f89;
	add.s32 	%r48, %r48, 8;
	setp.ne.s32 	%p46, %r48, %r50;
	@%p46 bra 	$L__BB3_4;
$L__BB3_21:
	setp.eq.s32 	%p47, %r5, 0;
	@%p47 bra 	$L__BB3_43;
	and.b32  	%r11, %r21, 3;
	setp.lt.u32 	%p48, %r5, 4;
	@%p48 bra 	$L__BB3_32;
	setp.ge.s32 	%p49, %r2, %r20;
	add.s32 	%r12, %r3, %r50;
	setp.ge.s32 	%p50, %r12, %r19;
	setp.lt.s32 	%p51, %r12, 0;
	or.pred  	%p52, %p50, %p49;
	add.s32 	%r40, %r12, %r4;
	mul.wide.s32 	%rd18, %r40, 4;
	add.s64 	%rd6, %rd2, %rd18;
	mov.f32 	%f131, 0f00000000;
	or.pred  	%p53, %p52, %p51;
	@%p53 bra 	$L__BB3_25;
	ld.global.f32 	%f131, [%rd6];
$L__BB3_25:
	setp.ge.s32 	%p54, %r2, %r20;
	mul.wide.u32 	%rd19, %r50, 4;
	add.s64 	%rd7, %rd1, %rd19;
	ld.global.f32 	%f93, [%rd7];
	mul.f32 	%f94, %f131, %f93;
	div.rn.f32 	%f95, %f94, 0f40400000;
	add.f32 	%f30, %f142, %f95;
	add.s32 	%r41, %r12, 1;
	setp.ge.s32 	%p55, %r41, %r19;
	setp.lt.s32 	%p56, %r41, 0;
	or.pred  	%p57, %p55, %p54;
	mov.f32 	%f132, 0f00000000;
	or.pred  	%p58, %p57, %p56;
	@%p58 bra 	$L__BB3_27;
	ld.global.f32 	%f132, [%rd6+4];
$L__BB3_27:
	setp.ge.s32 	%p59, %r2, %r20;
	ld.global.f32 	%f97, [%rd7+4];
	mul.f32 	%f98, %f132, %f97;
	div.rn.f32 	%f99, %f98, 0f40400000;
	add.f32 	%f33, %f30, %f99;
	add.s32 	%r42, %r12, 2;
	setp.ge.s32 	%p60, %r42, %r19;
	setp.lt.s32 	%p61, %r42, 0;
	or.pred  	%p62, %p60, %p59;
	mov.f32 	%f133, 0f00000000;
	or.pred  	%p63, %p62, %p61;
	@%p63 bra 	$L__BB3_29;
	ld.global.f32 	%f133, [%rd6+8];
$L__BB3_29:
	setp.ge.s32 	%p64, %r2, %r20;
	ld.global.f32 	%f101, [%rd7+8];
	mul.f32 	%f102, %f133, %f101;
	div.rn.f32 	%f103, %f102, 0f40400000;
	add.f32 	%f36, %f33, %f103;
	add.s32 	%r43, %r12, 3;
	setp.ge.s32 	%p65, %r43, %r19;
	setp.lt.s32 	%p66, %r43, 0;
	or.pred  	%p67, %p65, %p64;
	mov.f32 	%f134, 0f00000000;
	or.pred  	%p68, %p67, %p66;
	@%p68 bra 	$L__BB3_31;
	ld.global.f32 	%f134, [%rd6+12];
$L__BB3_31:
	ld.global.f32 	%f104, [%rd7+12];
	mul.f32 	%f105, %f134, %f104;
	div.rn.f32 	%f106, %f105, 0f40400000;
	add.f32 	%f142, %f36, %f106;
	add.s32 	%r50, %r50, 4;
$L__BB3_32:
	setp.eq.s32 	%p69, %r11, 0;
	@%p69 bra 	$L__BB3_43;
	setp.eq.s32 	%p70, %r11, 1;
	@%p70 bra 	$L__BB3_39;
	setp.ge.s32 	%p71, %r2, %r20;
	add.s32 	%r15, %r3, %r50;
	setp.ge.s32 	%p72, %r15, %r19;
	setp.lt.s32 	%p73, %r15, 0;
	or.pred  	%p74, %p72, %p71;
	add.s32 	%r44, %r15, %r4;
	mul.wide.s32 	%rd20, %r44, 4;
	add.s64 	%rd8, %rd2, %rd20;
	mov.f32 	%f137, 0f00000000;
	or.pred  	%p75, %p74, %p73;
	@%p75 bra 	$L__BB3_36;
	ld.global.f32 	%f137, [%rd8];
$L__BB3_36:
	setp.ge.s32 	%p76, %r2, %r20;
	mul.wide.u32 	%rd21, %r50, 4;
	add.s64 	%rd9, %rd1, %rd21;
	ld.global.f32 	%f110, [%rd9];
	mul.f32 	%f111, %f137, %f110;
	div.rn.f32 	%f112, %f111, 0f40400000;
	add.f32 	%f44, %f142, %f112;
	add.s32 	%r45, %r15, 1;
	setp.ge.s32 	%p77, %r45, %r19;
	setp.lt.s32 	%p78, %r45, 0;
	or.pred  	%p79, %p77, %p76;
	mov.f32 	%f138, 0f00000000;
	or.pred  	%p80, %p79, %p78;
	@%p80 bra 	$L__BB3_38;
	ld.global.f32 	%f138, [%rd8+4];
$L__BB3_38:
	ld.global.f32 	%f113, [%rd9+4];
	mul.f32 	%f114, %f138, %f113;
	div.rn.f32 	%f115, %f114, 0f40400000;
	add.f32 	%f142, %f44, %f115;
	add.s32 	%r50, %r50, 2;
$L__BB3_39:
	and.b32  	%r46, %r21, 1;
	setp.eq.b32 	%p81, %r46, 1;
	not.pred 	%p82, %p81;
	@%p82 bra 	$L__BB3_43;
	setp.ge.s32 	%p83, %r2, %r20;
	add.s32 	%r18, %r3, %r50;
	setp.ge.s32 	%p84, %r18, %r19;
	setp.lt.s32 	%p85, %r18, 0;
	or.pred  	%p86, %p84, %p83;
	mov.f32 	%f141, 0f00000000;
	or.pred  	%p87, %p86, %p85;
	@%p87 bra 	$L__BB3_42;
	add.s32 	%r47, %r18, %r4;
	mul.wide.s32 	%rd22, %r47, 4;
	add.s64 	%rd23, %rd2, %rd22;
	ld.global.f32 	%f141, [%rd23];
$L__BB3_42:
	mul.wide.u32 	%rd24, %r50, 4;
	add.s64 	%rd25, %rd1, %rd24;
	ld.global.f32 	%f117, [%rd25];
	mul.f32 	%f118, %f141, %f117;
	div.rn.f32 	%f119, %f118, 0f40400000;
	add.f32 	%f142, %f142, %f119;
$L__BB3_43:
	cvta.to.global.u64 	%rd26, %rd10;
	shl.b64 	%rd27, %rd3, 2;
	add.s64 	%rd28, %rd26, %rd27;
	st.global.f32 	[%rd28], %f142;
$L__BB3_44:
	ret;

}
	// .globl	_Z16squared_elem_addPfS_S_ii
.visible .entry _Z16squared_elem_addPfS_S_ii(
	.param .u64 .ptr .align 1 _Z16squared_elem_addPfS_S_ii_param_0,
	.param .u64 .ptr .align 1 _Z16squared_elem_addPfS_S_ii_param_1,
	.param .u64 .ptr .align 1 _Z16squared_elem_addPfS_S_ii_param_2,
	.param .u32 _Z16squared_elem_addPfS_S_ii_param_3,
	.param .u32 _Z16squared_elem_addPfS_S_ii_param_4
)
{
	.reg .pred 	%p<4>;
	.reg .b32 	%r<12>;
	.reg .b32 	%f<5>;
	.reg .b64 	%rd<15>;

	ld.param.u64 	%rd2, [_Z16squared_elem_addPfS_S_ii_param_0];
	ld.param.u64 	%rd3, [_Z16squared_elem_addPfS_S_ii_param_1];
	ld.param.u64 	%rd4, [_Z16squared_elem_addPfS_S_ii_param_2];
	ld.param.s32 	%rd5, [_Z16squared_elem_addPfS_S_ii_param_3];
	ld.param.u32 	%r1, [_Z16squared_elem_addPfS_S_ii_param_4];
	mov.u32 	%r3, %ctaid.x;
	mov.u32 	%r4, %ntid.x;
	mov.u32 	%r5, %tid.x;
	mad.lo.s32 	%r6, %r3, %r4, %r5;
	cvt.u64.u32 	%rd6, %r6;
	mov.u32 	%r7, %ctaid.y;
	mov.u32 	%r8, %ntid.y;
	mov.u32 	%r9, %tid.y;
	mad.lo.s32 	%r10, %r7, %r8, %r9;
	cvt.u64.u32 	%rd7, %r10;
	mad.lo.s64 	%rd1, %rd5, %rd7, %rd6;
	setp.gt.u64 	%p1, %rd6, %rd5;
	setp.gt.u32 	%p2, %r10, %r1;
	or.pred  	%p3, %p1, %p2;
	@%p3 bra 	$L__BB4_2;
	cvta.to.global.u64 	%rd8, %rd2;
	cvta.to.global.u64 	%rd9, %rd3;
	cvta.to.global.u64 	%rd10, %rd4;
	shl.b64 	%rd11, %rd1, 2;
	add.s64 	%rd12, %rd8, %rd11;
	ld.global.f32 	%f1, [%rd12];
	add.s64 	%rd13, %rd9, %rd11;
	ld.global.f32 	%f2, [%rd13];
	mul.f32 	%f3, %f2, %f2;
	fma.rn.f32 	%f4, %f1, %f1, %f3;
	add.s64 	%rd14, %rd10, %rd11;
	st.global.f32 	[%rd14], %f4;
$L__BB4_2:
	ret;

}


// ===== COMPILED SASS (sm_100) =====

	.target	sm_100

	.elftype	@"ET_EXEC"


//--------------------- .note.nv.tkinfo           --------------------------
	.section	.note.nv.tkinfo,"",@"SHT_NOTE"
	.sectionflags	@"SHF_NOTE_NV_TKINFO"
	.tkinfo
        /*0018*/ 	.word	0x00000002
        /*0030*/ 	.string	""
        /*0030*/ 	.string	"ptxas"
        /*0030*/ 	.string	"Cuda compilation tools, release 13.0, V13.0.88"
        /*0030*/ 	.string	"Build cuda_13.0.r13.0/compiler.36424714_0"
        /*0030*/ 	.string	"-arch sm_100 -m 64 "



//--------------------- .note.nv.cuinfo           --------------------------
	.section	.note.nv.cuinfo,"",@"SHT_NOTE"
	.sectionflags	@"SHF_NOTE_NV_CUINFO"
        /*0018*/ 	.short	0x0002
        /*001a*/ 	.short	0x0064
        /*001c*/ 	.short	0x0082
	.zero		2


//--------------------- .nv.info                  --------------------------
	.section	.nv.info,"",@"SHT_CUDA_INFO"
	.align	4


	//----- nvinfo : EIATTR_REGCOUNT
	.align		4
        /*0000*/ 	.byte	0x04, 0x2f
        /*0002*/ 	.short	(.L_1 - .L_0)
	.align		4
.L_0:
        /*0004*/ 	.word	index@(_Z16label_assignmentPiP9pixel_XYZP5pointiiiPfi)
        /*0008*/ 	.word	0x0000001e


	//----- nvinfo : EIATTR_FRAME_SIZE
	.align		4
.L_1:
        /*000c*/ 	.byte	0x04, 0x11
        /*000e*/ 	.short	(.L_3 - .L_2)
	.align		4
.L_2:
        /*0010*/ 	.word	index@($__internal_2_$__cuda_sm3x_div_rn_noftz_f32_slowpath)
        /*0014*/ 	.word	0x00000000


	//----- nvinfo : EIATTR_FRAME_SIZE
	.align		4
.L_3:
        /*0018*/ 	.byte	0x04, 0x11
        /*001a*/ 	.short	(.L_5 - .L_4)
	.align		4
.L_4:
        /*001c*/ 	.word	index@(_Z16label_assignmentPiP9pixel_XYZP5pointiiiPfi)
        /*0020*/ 	.word	0x00000000


	//----- nvinfo : EIATTR_REGCOUNT
	.align		4
.L_5:
        /*0024*/ 	.byte	0x04, 0x2f
        /*0026*/ 	.short	(.L_7 - .L_6)
	.align		4
.L_6:
        /*0028*/ 	.word	index@(_Z14update_centresPiP5pointiii)
        /*002c*/ 	.word	0x00000020


	//----- nvinfo : EIATTR_FRAME_SIZE
	.align		4
.L_7:
        /*0030*/ 	.byte	0x04, 0x11
        /*0032*/ 	.short	(.L_9 - .L_8)
	.align		4
.L_8:
        /*0034*/ 	.word	index@(_Z14update_centresPiP5pointiii)
        /*0038*/ 	.word	0x00000000


	//----- nvinfo : EIATTR_REGCOUNT
	.align		4
.L_9:
        /*003c*/ 	.byte	0x04, 0x2f
        /*003e*/ 	.short	(.L_11 - .L_10)
	.align		4
.L_10:
        /*0040*/ 	.word	index@(_Z13vertical_convPfS_iiS_i)
        /*0044*/ 	.word	0x0000001c


	//----- nvinfo : EIATTR_FRAME_SIZE
	.align		4
.L_11:
        /*0048*/ 	.byte	0x04, 0x11
        /*004a*/ 	.short	(.L_13 - .L_12)
	.align		4
.L_12:
        /*004c*/ 	.word	index@($__internal_1_$__cuda_sm3x_div_rn_noftz_f32_slowpath)
        /*0050*/ 	.word	0x00000000


	//----- nvinfo : EIATTR_FRAME_SIZE
	.align		4
.L_13:
        /*0054*/ 	.byte	0x04, 0x11
        /*0056*/ 	.short	(.L_15 - .L_14)
	.align		4
.L_14:
        /*0058*/ 	.word	index@(_Z13vertical_convPfS_iiS_i)
        /*005c*/ 	.word	0x00000000


	//----- nvinfo : EIATTR_REGCOUNT
	.align		4
.L_15:
        /*0060*/ 	.byte	0x04, 0x2f
        /*0062*/ 	.short	(.L_17 - .L_16)
	.align		4
.L_16:
        /*0064*/ 	.word	index@(_Z15horizontal_convPfS_iiS_i)
        /*0068*/ 	.word	0x0000001f


	//----- nvinfo : EIATTR_FRAME_SIZE
	.align		4
.L_17:
        /*006c*/ 	.byte	0x04, 0x11
        /*006e*/ 	.short	(.L_19 - .L_18)
	.align		4
.L_18:
        /*0070*/ 	.word	index@($__internal_0_$__cuda_sm3x_div_rn_noftz_f32_slowpath)
        /*0074*/ 	.word	0x00000000


	//----- nvinfo : EIATTR_FRAME_SIZE
	.align		4
.L_19:
        /*0078*/ 	.byte	0x04, 0x11
        /*007a*/ 	.short	(.L_21 - .L_20)
	.align		4
.L_20:
        /*007c*/ 	.word	index@(_Z15horizontal_convPfS_iiS_i)
        /*0080*/ 	.word	0x00000000


	//----- nvinfo : EIATTR_REGCOUNT
	.align		4
.L_21:
        /*0084*/ 	.byte	0x04, 0x2f
        /*0086*/ 	.short	(.L_23 - .L_22)
	.align		4
.L_22:
        /*0088*/ 	.word	index@(_Z16squared_elem_addPfS_S_ii)
        /*008c*/ 	.word	0x0000000c


	//----- nvinfo : EIATTR_FRAME_SIZE
	.align		4
.L_23:
        /*0090*/ 	.byte	0x04, 0x11
        /*0092*/ 	.short	(.L_25 - .L_24)
	.align		4
.L_24:
        /*0094*/ 	.word	index@(_Z16squared_elem_addPfS_S_ii)
        /*0098*/ 	.word	0x00000000


	//----- nvinfo : EIATTR_MIN_STACK_SIZE
	.align		4
.L_25:
        /*009c*/ 	.byte	0x04, 0x12
        /*009e*/ 	.short	(.L_27 - .L_26)
	.align		4
.L_26:
        /*00a0*/ 	.word	index@(_Z16squared_elem_addPfS_S_ii)
        /*00a4*/ 	.word	0x00000000


	//----- nvinfo : EIATTR_MIN_STACK_SIZE
	.align		4
.L_27:
        /*00a8*/ 	.byte	0x04, 0x12
        /*00aa*/ 	.short	(.L_29 - .L_28)
	.align		4
.L_28:
        /*00ac*/ 	.word	index@(_Z15horizontal_convPfS_iiS_i)
        /*00b0*/ 	.word	0x00000000


	//----- nvinfo : EIATTR_MIN_STACK_SIZE
	.align		4
.L_29:
        /*00b4*/ 	.byte	0x04, 0x12
        /*00b6*/ 	.short	(.L_31 - .L_30)
	.align		4
.L_30:
        /*00b8*/ 	.word	index@(_Z13vertical_convPfS_iiS_i)
        /*00bc*/ 	.word	0x00000000


	//----- nvinfo : EIATTR_MIN_STACK_SIZE
	.align		4
.L_31:
        /*00c0*/ 	.byte	0x04, 0x12
        /*00c2*/ 	.short	(.L_33 - .L_32)
	.align		4
.L_32:
        /*00c4*/ 	.word	index@(_Z14update_centresPiP5pointiii)
        /*00c8*/ 	.word	0x00000000


	//----- nvinfo : EIATTR_MIN_STACK_SIZE
	.align		4
.L_33:
        /*00cc*/ 	.byte	0x04, 0x12
        /*00ce*/ 	.short	(.L_35 - .L_34)
	.align		4
.L_34:
        /*00d0*/ 	.word	index@(_Z16label_assignmentPiP9pixel_XYZP5pointiiiPfi)
        /*00d4*/ 	.word	0x00000000
.L_35:


//--------------------- .nv.compat                --------------------------
	.section	.nv.compat,"",@"SHT_CUDA_COMPAT_INFO"
	.align	4
        /*0000*/ 	.byte	0x02, 0x09, 0x00, 0x00, 0x02, 0x02, 0x01, 0x00, 0x02, 0x05, 0x05, 0x00, 0x03, 0x07, 0x01, 0x01
        /*0010*/ 	.byte	0x02, 0x03, 0x00, 0x00, 0x02, 0x06, 0x01, 0x00, 0x04, 0x0b, 0x08, 0x00, 0x01, 0x00, 0x00, 0x00
        /*0020*/ 	.byte	0x00, 0x00, 0x00, 0x00


//--------------------- .nv.info._Z16squared_elem_addPfS_S_ii --------------------------
	.section	.nv.info._Z16squared_elem_addPfS_S_ii,"",@"SHT_CUDA_INFO"
	.sectionflags	@""
	.align	4


	//----- nvinfo : EIATTR_CUDA_API_VERSION
	.align		4
        /*0000*/ 	.byte	0x04, 0x37
        /*0002*/ 	.short	(.L_37 - .L_36)
.L_36:
        /*0004*/ 	.word	0x00000082


	//----- nvinfo : EIATTR_KPARAM_INFO
	.align		4
.L_37:
        /*0008*/ 	.byte	0x04, 0x17
        /*000a*/ 	.short	(.L_39 - .L_38)
.L_38:
        /*000c*/ 	.word	0x00000000
        /*0010*/ 	.short	0x0004
        /*0012*/ 	.short	0x001c
        /*0014*/ 	.byte	0x00, 0xf0, 0x11, 0x00


	//----- nvinfo : EIATTR_KPARAM_INFO
	.align		4
.L_39:
        /*0018*/ 	.byte	0x04, 0x17
        /*001a*/ 	.short	(.L_41 - .L_40)
.L_40:
        /*001c*/ 	.word	0x00000000
        /*0020*/ 	.short	0x0003
        /*0022*/ 	.short	0x0018
        /*0024*/ 	.byte	0x00, 0xf0, 0x11, 0x00


	//----- nvinfo : EIATTR_KPARAM_INFO
	.align		4
.L_41:
        /*0028*/ 	.byte	0x04, 0x17
        /*002a*/ 	.short	(.L_43 - .L_42)
.L_42:
        /*002c*/ 	.word	0x00000000
        /*0030*/ 	.short	0x0002
        /*0032*/ 	.short	0x0010
        /*0034*/ 	.byte	0x00, 0xf5, 0x21, 0x00


	//----- nvinfo : EIATTR_KPARAM_INFO
	.align		4
.L_43:
        /*0038*/ 	.byte	0x04, 0x17
        /*003a*/ 	.short	(.L_45 - .L_44)
.L_44:
        /*003c*/ 	.word	0x00000000
        /*0040*/ 	.short	0x0001
        /*0042*/ 	.short	0x0008
        /*0044*/ 	.byte	0x00, 0xf5, 0x21, 0x00


	//----- nvinfo : EIATTR_KPARAM_INFO
	.align		4
.L_45:
        /*0048*/ 	.byte	0x04, 0x17
        /*004a*/ 	.short	(.L_47 - .L_46)
.L_46:
        /*004c*/ 	.word	0x00000000
        /*0050*/ 	.short	0x0000
        /*0052*/ 	.short	0x0000
        /*0054*/ 	.byte	0x00, 0xf5, 0x21, 0x00


	//----- nvinfo : EIATTR_SPARSE_MMA_MASK
	.align		4
.L_47:
        /*0058*/ 	.byte	0x03, 0x50
        /*005a*/ 	.short	0x0000


	//----- nvinfo : EIATTR_MAXREG_COUNT
	.align		4
        /*005c*/ 	.byte	0x03, 0x1b
        /*005e*/ 	.short	0x00ff


	//----- nvinfo : EIATTR_MERCURY_ISA_VERSION
	.align		4
        /*0060*/ 	.byte	0x03, 0x5f
        /*0062*/ 	.short	0x0101


	//----- nvinfo : EIATTR_VRC_CTA_INIT_COUNT
	.align		4
        /*0064*/ 	.byte	0x02, 0x4a
	.zero		1
	.zero		1


	//----- nvinfo : EIATTR_EXIT_INSTR_OFFSETS
	.align		4
        /*0068*/ 	.byte	0x04, 0x1c
        /*006a*/ 	.short	(.L_49 - .L_48)


	//   ....[0]....
.L_48:
        /*006c*/ 	.word	0x00000110


	//   ....[1]....
        /*0070*/ 	.word	0x00000230


	//----- nvinfo : EIATTR_CBANK_PARAM_SIZE
	.align		4
.L_49:
        /*0074*/ 	.byte	0x03, 0x19
        /*0076*/ 	.short	0x0020


	//----- nvinfo : EIATTR_PARAM_CBANK
	.align		4
        /*0078*/ 	.byte	0x04, 0x0a
        /*007a*/ 	.short	(.L_51 - .L_50)
	.align		4
.L_50:
        /*007c*/ 	.word	index@(.nv.constant0._Z16squared_elem_addPfS_S_ii)
        /*0080*/ 	.short	0x0380
        /*0082*/ 	.short	0x0020


	//----- nvinfo : EIATTR_SW_WAR
	.align		4
.L_51:
        /*0084*/ 	.byte	0x04, 0x36
        /*0086*/ 	.short	(.L_53 - .L_52)
.L_52:
        /*0088*/ 	.word	0x00000008
.L_53:


//--------------------- .nv.info._Z15horizontal_convPfS_iiS_i --------------------------
	.section	.nv.info._Z15horizontal_convPfS_iiS_i,"",@"SHT_CUDA_INFO"
	.sectionflags	@""
	.align	4


	//----- nvinfo : EIATTR_CUDA_API_VERSION
	.align		4
        /*0000*/ 	.byte	0x04, 0x37
        /*0002*/ 	.short	(.L_55 - .L_54)
.L_54:
        /*0004*/ 	.word	0x00000082


	//----- nvinfo : EIATTR_KPARAM_INFO
	.align		4
.L_55:
        /*0008*/ 	.byte	0x04, 0x17
        /*000a*/ 	.short	(.L_57 - .L_56)
.L_56:
        /*000c*/ 	.word	0x00000000
        /*0010*/ 	.short	0x0005
        /*0012*/ 	.short	0x0020
        /*0014*/ 	.byte	0x00, 0xf0, 0x11, 0x00


	//----- nvinfo : EIATTR_KPARAM_INFO
	.align		4
.L_57:
        /*0018*/ 	.byte	0x04, 0x17
        /*001a*/ 	.short	(.L_59 - .L_58)
.L_58:
        /*001c*/ 	.word	0x00000000
        /*0020*/ 	.short	0x0004
        /*0022*/ 	.short	0x0018
        /*0024*/ 	.byte	0x00, 0xf5, 0x21, 0x00


	//----- nvinfo : EIATTR_KPARAM_INFO
	.align		4
.L_59:
        /*0028*/ 	.byte	0x04, 0x17
        /*002a*/ 	.short	(.L_61 - .L_60)
.L_60:
        /*002c*/ 	.word	0x00000000
        /*0030*/ 	.short	0x0003
        /*0032*/ 	.short	0x0014
        /*0034*/ 	.byte	0x00, 0xf0, 0x11, 0x00


	//----- nvinfo : EIATTR_KPARAM_INFO
	.align		4
.L_61:
        /*0038*/ 	.byte	0x04, 0x17
        /*003a*/ 	.short	(.L_63 - .L_62)
.L_62:
        /*003c*/ 	.word	0x00000000
        /*0040*/ 	.short	0x0002
        /*0042*/ 	.short	0x0010
        /*0044*/ 	.byte	0x00, 0xf0, 0x11, 0x00


	//----- nvinfo : EIATTR_KPARAM_INFO
	.align		4
.L_63:
        /*0048*/ 	.byte	0x04, 0x17
        /*004a*/ 	.short	(.L_65 - .L_64)
.L_64:
        /*004c*/ 	.word	0x00000000
        /*0050*/ 	.short	0x0001
        /*0052*/ 	.short	0x0008
        /*0054*/ 	.byte	0x00, 0xf5, 0x21, 0x00


	//----- nvinfo : EIATTR_KPARAM_INFO
	.align		4
.L_65:
        /*0058*/ 	.byte	0x04, 0x17
        /*005a*/ 	.short	(.L_67 - .L_66)
.L_66:
        /*005c*/ 	.word	0x00000000
        /*0060*/ 	.short	0x0000
        /*0062*/ 	.short	0x0000
        /*0064*/ 	.byte	0x00, 0xf5, 0x21, 0x00


	//----- nvinfo : EIATTR_SPARSE_MMA_MASK
	.align		4
.L_67:
        /*0068*/ 	.byte	0x03, 0x50
        /*006a*/ 	.short	0x0000


	//----- nvinfo : EIATTR_MAXREG_COUNT
	.align		4
        /*006c*/ 	.byte	0x03, 0x1b
        /*006e*/ 	.short	0x00ff


	//----- nvinfo : EIATTR_MERCURY_ISA_VERSION
	.align		4
        /*0070*/ 	.byte	0x03, 0x5f
        /*0072*/ 	.short	0x0101


	//----- nvinfo : EIATTR_VRC_CTA_INIT_COUNT
	.align		4
        /*0074*/ 	.byte	0x02, 0x4a
	.zero		1
	.zero		1


	//----- nvinfo : EIATTR_EXIT_INSTR_OFFSETS
	.align		4
        /*0078*/ 	.byte	0x04, 0x1c
        /*007a*/ 	.short	(.L_69 - .L_68)


	//   ....[0]....
.L_68:
        /*007c*/ 	.word	0x00000100


	//   ....[1]....
        /*0080*/ 	.word	0x00001ad0


	//----- nvinfo : EIATTR_CRS_STACK_SIZE
	.align		4
.L_69:
        /*0084*/ 	.byte	0x04, 0x1e
        /*0086*/ 	.short	(.L_71 - .L_70)
.L_70:
        /*0088*/ 	.word	0x00000000


	//----- nvinfo : EIATTR_CBANK_PARAM_SIZE
	.align		4
.L_71:
        /*008c*/ 	.byte	0x03, 0x19
        /*008e*/ 	.short	0x0024


	//----- nvinfo : EIATTR_PARAM_CBANK
	.align		4
        /*0090*/ 	.byte	0x04, 0x0a
        /*0092*/ 	.short	(.L_73 - .L_72)
	.align		4
.L_72:
        /*0094*/ 	.word	index@(.nv.constant0._Z15horizontal_convPfS_iiS_i)
        /*0098*/ 	.short	0x0380
        /*009a*/ 	.short	0x0024


	//----- nvinfo : EIATTR_SW_WAR
	.align		4
.L_73:
        /*009c*/ 	.byte	0x04, 0x36
        /*009e*/ 	.short	(.L_75 - .L_74)
.L_74:
        /*00a0*/ 	.word	0x00000008
.L_75:


//--------------------- .nv.info._Z13vertical_convPfS_iiS_i --------------------------
	.section	.nv.info._Z13vertical_convPfS_iiS_i,"",@"SHT_CUDA_INFO"
	.sectionflags	@""
	.align	4


	//----- nvinfo : EIATTR_CUDA_API_VERSION
	.align		4
        /*0000*/ 	.byte	0x04, 0x37
        /*0002*/ 	.short	(.L_77 - .L_76)
.L_76:
        /*0004*/ 	.word	0x00000082


	//----- nvinfo : EIATTR_KPARAM_INFO
	.align		4
.L_77:
        /*0008*/ 	.byte	0x04, 0x17
        /*000a*/ 	.short	(.L_79 - .L_78)
.L_78:
        /*000c*/ 	.word	0x00000000
        /*0010*/ 	.short	0x0005
        /*0012*/ 	.short	0x0020
        /*0014*/ 	.byte	0x00, 0xf0, 0x11, 0x00


	//----- nvinfo : EIATTR_KPARAM_INFO
	.align		4
.L_79:
        /*0018*/ 	.byte	0x04, 0x17
        /*001a*/ 	.short	(.L_81 - .L_80)
.L_80:
        /*001c*/ 	.word	0x00000000
        /*0020*/ 	.short	0x0004
        /*0022*/ 	.short	0x0018
        /*0024*/ 	.byte	0x00, 0xf5, 0x21, 0x00


	//----- nvinfo : EIATTR_KPARAM_INFO
	.align		4
.L_81:
        /*0028*/ 	.byte	0x04, 0x17
        /*002a*/ 	.short	(.L_83 - .L_82)
.L_82:
        /*002c*/ 	.word	0x00000000
        /*0030*/ 	.short	0x0003
        /*0032*/ 	.short	0x0014
        /*0034*/ 	.byte	0x00, 0xf0, 0x11, 0x00


	//----- nvinfo : EIATTR_KPARAM_INFO
	.align		4
.L_83:
        /*0038*/ 	.byte	0x04, 0x17
        /*003a*/ 	.short	(.L_85 - .L_84)
.L_84:
        /*003c*/ 	.word	0x00000000
        /*0040*/ 	.short	0x0002
        /*0042*/ 	.short	0x0010
        /*0044*/ 	.byte	0x00, 0xf0, 0x11, 0x00


	//----- nvinfo : EIATTR_KPARAM_INFO
	.align		4
.L_85:
        /*0048*/ 	.byte	0x04, 0x17
        /*004a*/ 	.short	(.L_87 - .L_86)
.L_86:
        /*004c*/ 	.word	0x00000000
        /*0050*/ 	.short	0x0001
        /*0052*/ 	.short	0x0008
        /*0054*/ 	.byte	0x00, 0xf5, 0x21, 0x00


	//----- nvinfo : EIATTR_KPARAM_INFO
	.align		4
.L_87:
        /*0058*/ 	.byte	0x04, 0x17
        /*005a*/ 	.short	(.L_89 - .L_88)
.L_88:
        /*005c*/ 	.word	0x00000000
        /*0060*/ 	.short	0x0000
        /*0062*/ 	.short	0x0000
        /*0064*/ 	.byte	0x00, 0xf5, 0x21, 0x00


	//----- nvinfo : EIATTR_SPARSE_MMA_MASK
	.align		4
.L_89:
        /*0068*/ 	.byte	0x03, 0x50
        /*006a*/ 	.short	0x0000


	//----- nvinfo : EIATTR_MAXREG_COUNT
	.align		4
        /*006c*/ 	.byte	0x03, 0x1b
        /*006e*/ 	.short	0x00ff


	//----- nvinfo : EIATTR_MERCURY_ISA_VERSION
	.align		4
        /*0070*/ 	.byte	0x03, 0x5f
        /*0072*/ 	.short	0x0101


	//----- nvinfo : EIATTR_VRC_CTA_INIT_COUNT
	.align		4
        /*0074*/ 	.byte	0x02, 0x4a
	.zero		1
	.zero		1


	//----- nvinfo : EIATTR_EXIT_INSTR_OFFSETS
	.align		4
        /*0078*/ 	.byte	0x04, 0x1c
        /*007a*/ 	.short	(.L_91 - .L_90)


	//   ....[0]....
.L_90:
        /*007c*/ 	.word	0x00000100


	//   ....[1]....
        /*0080*/ 	.word	0x00001ce0


	//----- nvinfo : EIATTR_CRS_STACK_SIZE
	.align		4
.L_91:
        /*0084*/ 	.byte	0x04, 0x1e
        /*0086*/ 	.short	(.L_93 - .L_92)
.L_92:
        /*0088*/ 	.word	0x00000000


	//----- nvinfo : EIATTR_CBANK_PARAM_SIZE
	.align		4
.L_93:
        /*008c*/ 	.byte	0x03, 0x19
        /*008e*/ 	.short	0x0024


	//----- nvinfo : EIATTR_PARAM_CBANK
	.align		4
        /*0090*/ 	.byte	0x04, 0x0a
        /*0092*/ 	.short	(.L_95 - .L_94)
	.align		4
.L_94:
        /*0094*/ 	.word	index@(.nv.constant0._Z13vertical_convPfS_iiS_i)
        /*0098*/ 	.short	0x0380
        /*009a*/ 	.short	0x0024


	//----- nvinfo : EIATTR_SW_WAR
	.align		4
.L_95:
        /*009c*/ 	.byte	0x04, 0x36
        /*009e*/ 	.short	(.L_97 - .L_96)
.L_96:
        /*00a0*/ 	.word	0x00000008
.L_97:


//--------------------- .nv.info._Z14update_centresPiP5pointiii --------------------------
	.section	.nv.info._Z14update_centresPiP5pointiii,"",@"SHT_CUDA_INFO"
	.sectionflags	@""
	.align	4


	//----- nvinfo : EIATTR_CUDA_API_VERSION
	.align		4
        /*0000*/ 	.byte	0x04, 0x37
        /*0002*/ 	.short	(.L_99 - .L_98)
.L_98:
        /*0004*/ 	.word	0x00000082


	//----- nvinfo : EIATTR_KPARAM_INFO
	.align		4
.L_99:
        /*0008*/ 	.byte	0x04, 0x17
        /*000a*/ 	.short	(.L_101 - .L_100)
.L_100:
        /*000c*/ 	.word	0x00000000
        /*0010*/ 	.short	0x0004
        /*0012*/ 	.short	0x0018
        /*0014*/ 	.byte	0x00, 0xf0, 0x11, 0x00


	//----- nvinfo : EIATTR_KPARAM_INFO
	.align		4
.L_101:
        /*0018*/ 	.byte	0x04, 0x17
        /*001a*/ 	.short	(.L_103 - .L_102)
.L_102:
        /*001c*/ 	.word	0x00000000
        /*0020*/ 	.short	0x0003
        /*0022*/ 	.short	0x0014
        /*0024*/ 	.byte	0x00, 0xf0, 0x11, 0x00


	//----- nvinfo : EIATTR_KPARAM_INFO
	.align		4
.L_103:
        /*0028*/ 	.byte	0x04, 0x17
        /*002a*/ 	.short	(.L_105 - .L_104)
.L_104:
        /*002c*/ 	.word	0x00000000
        /*0030*/ 	.short	0x0002
        /*0032*/ 	.short	0x0010
        /*0034*/ 	.byte	0x00, 0xf0, 0x11, 0x00


	//----- nvinfo : EIATTR_KPARAM_INFO
	.align		4
.L_105:
        /*0038*/ 	.byte	0x04, 0x17
        /*003a*/ 	.short	(.L_107 - .L_106)
.L_106:
        /*003c*/ 	.word	0x00000000
        /*0040*/ 	.short	0x0001
        /*0042*/ 	.short	0x0008
        /*0044*/ 	.byte	0x00, 0xf5, 0x21, 0x00


	//----- nvinfo : EIATTR_KPARAM_INFO
	.align		4
.L_107:
        /*0048*/ 	.byte	0x04, 0x17
        /*004a*/ 	.short	(.L_109 - .L_108)
.L_108:
        /*004c*/ 	.word	0x00000000
        /*0050*/ 	.short	0x0000
        /*0052*/ 	.short	0x0000
        /*0054*/ 	.byte	0x00, 0xf5, 0x21, 0x00


	//----- nvinfo : EIATTR_SPARSE_MMA_MASK
	.align		4
.L_109:
        /*0058*/ 	.byte	0x03, 0x50
        /*005a*/ 	.short	0x0000


	//----- nvinfo : EIATTR_MAXREG_COUNT
	.align		4
        /*005c*/ 	.byte	0x03, 0x1b
        /*005e*/ 	.short	0x00ff


	//----- nvinfo : EIATTR_MERCURY_ISA_VERSION
	.align		4
        /*0060*/ 	.byte	0x03, 0x5f
        /*0062*/ 	.short	0x0101


	//----- nvinfo : EIATTR_VRC_CTA_INIT_COUNT
	.align		4
        /*0064*/ 	.byte	0x02, 0x4a
	.zero		1
	.zero		1


	//----- nvinfo : EIATTR_EXIT_INSTR_OFFSETS
	.align		4
        /*0068*/ 	.byte	0x04, 0x1c
        /*006a*/ 	.short	(.L_111 - .L_110)


	//   ....[0]....
.L_110:
        /*006c*/ 	.word	0x00000090


	//   ....[1]....
        /*0070*/ 	.word	0x00000bb0


	//   ....[2]....
        /*0074*/ 	.word	0x00000e50


	//----- nvinfo : EIATTR_CRS_STACK_SIZE
	.align		4
.L_111:
        /*0078*/ 	.byte	0x04, 0x1e
        /*007a*/ 	.short	(.L_113 - .L_112)
.L_112:
        /*007c*/ 	.word	0x00000000


	//----- nvinfo : EIATTR_CBANK_PARAM_SIZE
	.align		4
.L_113:
        /*0080*/ 	.byte	0x03, 0x19
        /*0082*/ 	.short	0x001c


	//----- nvinfo : EIATTR_PARAM_CBANK
	.align		4
        /*0084*/ 	.byte	0x04, 0x0a
        /*0086*/ 	.short	(.L_115 - .L_114)
	.align		4
.L_114:
        /*0088*/ 	.word	index@(.nv.constant0._Z14update_centresPiP5pointiii)
        /*008c*/ 	.short	0x0380
        /*008e*/ 	.short	0x001c


	//----- nvinfo : EIATTR_SW_WAR
	.align		4
.L_115:
        /*0090*/ 	.byte	0x04, 0x36
        /*0092*/ 	.short	(.L_117 - .L_116)
.L_116:
        /*0094*/ 	.word	0x00000008
.L_117:


//--------------------- .nv.info._Z16label_assignmentPiP9pixel_XYZP5pointiiiPfi --------------------------
	.section	.nv.info._Z16label_assignmentPiP9pixel_XYZP5pointiiiPfi,"",@"SHT_CUDA_INFO"
	.sectionflags	@""
	.align	4


	//----- nvinfo : EIATTR_CUDA_API_VERSION
	.align		4
        /*0000*/ 	.byte	0x04, 0x37
        /*0002*/ 	.short	(.L_119 - .L_118)
.L_118:
        /*0004*/ 	.word	0x00000082


	//----- nvinfo : EIATTR_KPARAM_INFO
	.align		4
.L_119:
        /*0008*/ 	.byte	0x04, 0x17
        /*000a*/ 	.short	(.L_121 - .L_120)
.L_120:
        /*000c*/ 	.word	0x00000000
        /*0010*/ 	.short	0x0007
        /*0012*/ 	.short	0x0030
        /*0014*/ 	.byte	0x00, 0xf0, 0x11, 0x00


	//----- nvinfo : EIATTR_KPARAM_INFO
	.align		4
.L_121:
        /*0018*/ 	.byte	0x04, 0x17
        /*001a*/ 	.short	(.L_123 - .L_122)
.L_122:
        /*001c*/ 	.word	0x00000000
        /*0020*/ 	.short	0x0006
        /*0022*/ 	.short	0x0028
        /*0024*/ 	.byte	0x00, 0xf5, 0x21, 0x00


	//----- nvinfo : EIATTR_KPARAM_INFO
	.align		4
.L_123:
        /*0028*/ 	.byte	0x04, 0x17
        /*002a*/ 	.short	(.L_125 - .L_124)
.L_124:
        /*002c*/ 	.word	0x00000000
        /*0030*/ 	.short	0x0005
        /*0032*/ 	.short	0x0020
        /*0034*/ 	.byte	0x00, 0xf0, 0x11, 0x00


	//----- nvinfo : EIATTR_KPARAM_INFO
	.align		4
.L_125:
        /*0038*/ 	.byte	0x04, 0x17
        /*003a*/ 	.short	(.L_127 - .L_126)
.L_126:
        /*003c*/ 	.word	0x00000000
        /*0040*/ 	.short	0x0004
        /*0042*/ 	.short	0x001c
        /*0044*/ 	.byte	0x00, 0xf0, 0x11, 0x00


	//----- nvinfo : EIATTR_KPARAM_INFO
	.align		4
.L_127:
        /*0048*/ 	.byte	0x04, 0x17
        /*004a*/ 	.short	(.L_129 - .L_128)
.L_128:
        /*004c*/ 	.word	0x00000000
        /*0050*/ 	.short	0x0003
        /*0052*/ 	.short	0x0018
        /*0054*/ 	.byte	0x00, 0xf0, 0x11, 0x00


	//----- nvinfo : EIATTR_KPARAM_INFO
	.align		4
.L_129:
        /*0058*/ 	.byte	0x04, 0x17
        /*005a*/ 	.short	(.L_131 - .L_130)
.L_130:
        /*005c*/ 	.word	0x00000000
        /*0060*/ 	.short	0x0002
        /*0062*/ 	.short	0x0010
        /*0064*/ 	.byte	0x00, 0xf5, 0x21, 0x00


	//----- nvinfo : EIATTR_KPARAM_INFO
	.align		4
.L_131:
        /*0068*/ 	.byte	0x04, 0x17
        /*006a*/ 	.short	(.L_133 - .L_132)
.L_132:
        /*006c*/ 	.word	0x00000000
        /*0070*/ 	.short	0x0001
        /*0072*/ 	.short	0x0008
        /*0074*/ 	.byte	0x00, 0xf5, 0x21, 0x00


	//----- nvinfo : EIATTR_KPARAM_INFO
	.align		4
.L_133:
        /*0078*/ 	.byte	0x04, 0x17
        /*007a*/ 	.short	(.L_135 - .L_134)
.L_134:
        /*007c*/ 	.word	0x00000000
        /*0080*/ 	.short	0x0000
        /*0082*/ 	.short	0x0000
        /*0084*/ 	.byte	0x00, 0xf5, 0x21, 0x00


	//----- nvinfo : EIATTR_SPARSE_MMA_MASK
	.align		4
.L_135:
        /*0088*/ 	.byte	0x03, 0x50
        /*008a*/ 	.short	0x0000


	//----- nvinfo : EIATTR_MAXREG_COUNT
	.align		4
        /*008c*/ 	.byte	0x03, 0x1b
        /*008e*/ 	.short	0x00ff


	//----- nvinfo : EIATTR_MERCURY_ISA_VERSION
	.align		4
        /*0090*/ 	.byte	0x03, 0x5f
        /*0092*/ 	.short	0x0101


	//----- nvinfo : EIATTR_VRC_CTA_INIT_COUNT
	.align		4
        /*0094*/ 	.byte	0x02, 0x4a
	.zero		1
	.zero		1


	//----- nvinfo : EIATTR_EXIT_INSTR_OFFSETS
	.align		4
        /*0098*/ 	.byte	0x04, 0x1c
        /*009a*/ 	.short	(.L_137 - .L_136)


	//   ....[0]....
.L_136:
        /*009c*/ 	.word	0x00000090


	//   ....[1]....
        /*00a0*/ 	.word	0x00000120


	//   ....[2]....
        /*00a4*/ 	.word	0x00003190


	//----- nvinfo : EIATTR_CRS_STACK_SIZE
	.align		4
.L_137:
        /*00a8*/ 	.byte	0x04, 0x1e
        /*00aa*/ 	.short	(.L_139 - .L_138)
.L_138:
        /*00ac*/ 	.word	0x00000000


	//----- nvinfo : EIATTR_CBANK_PARAM_SIZE
	.align		4
.L_139:
        /*00b0*/ 	.byte	0x03, 0x19
        /*00b2*/ 	.short	0x0034


	//----- nvinfo : EIATTR_PARAM_CBANK
	.align		4
        /*00b4*/ 	.byte	0x04, 0x0a
        /*00b6*/ 	.short	(.L_141 - .L_140)
	.align		4
.L_140:
        /*00b8*/ 	.word	index@(.nv.constant0._Z16label_assignmentPiP9pixel_XYZP5pointiiiPfi)
        /*00bc*/ 	.short	0x0380
        /*00be*/ 	.short	0x0034


	//----- nvinfo : EIATTR_SW_WAR
	.align		4
.L_141:
        /*00c0*/ 	.byte	0x04, 0x36
        /*00c2*/ 	.short	(.L_143 - .L_142)
.L_142:
        /*00c4*/ 	.word	0x00000008
.L_143:


//--------------------- .nv.callgraph             --------------------------
	.section	.nv.callgraph,"",@"SHT_CUDA_CALLGRAPH"
	.align	4
	.sectionentsize	8
	.align		4
        /*0000*/ 	.word	0x00000000
	.align		4
        /*0004*/ 	.word	0xffffffff
	.align		4
        /*0008*/ 	.word	0x00000000
	.align		4
        /*000c*/ 	.word	0xfffffffe
	.align		4
        /*0010*/ 	.word	0x00000000
	.align		4
        /*0014*/ 	.word	0xfffffffd
	.align		4
        /*0018*/ 	.word	0x00000000
	.align		4
        /*001c*/ 	.word	0xfffffffc


//--------------------- .text._Z16squared_elem_addPfS_S_ii --------------------------
	.section	.text._Z16squared_elem_addPfS_S_ii,"ax",@progbits
	.align	128
        .global         _Z16squared_elem_addPfS_S_ii
        .type           _Z16squared_elem_addPfS_S_ii,@function
        .size           _Z16squared_elem_addPfS_S_ii,(.L_x_144 - _Z16squared_elem_addPfS_S_ii)
        .other          _Z16squared_elem_addPfS_S_ii,@"STO_CUDA_ENTRY STV_DEFAULT"
_Z16squared_elem_addPfS_S_ii:
.text._Z16squared_elem_addPfS_S_ii:
[----:B------:R-:W-:Y:S01]  /*0000*/  LDC R1, c[0x0][0x37c] ;  /* 0x0000df00ff017b82 */ /* 0x000fe20000000800 */
[----:B------:R-:W0:Y:S07]  /*0010*/  S2R R3, SR_TID.X ;  /* 0x0000000000037919 */ /* 0x000e2e0000002100 */
[----:B------:R-:W0:Y:S01]  /*0020*/  LDC R2, c[0x0][0x360] ;  /* 0x0000d800ff027b82 */ /* 0x000e220000000800 */
[----:B------:R-:W1:Y:S01]  /*0030*/  LDCU.64 UR6, c[0x0][0x398] ;  /* 0x00007300ff0677ac */ /* 0x000e620008000a00 */
[----:B------:R-:W2:Y:S06]  /*0040*/  S2R R0, SR_TID.Y ;  /* 0x0000000000007919 */ /* 0x000eac0000002200 */
[----:B------:R-:W0:Y:S08]  /*0050*/  S2UR UR4, SR_CTAID.X ;  /* 0x00000000000479c3 */ /* 0x000e300000002500 */
[----:B------:R-:W2:Y:S08]  /*0060*/  S2UR UR5, SR_CTAID.Y ;  /* 0x00000000000579c3 */ /* 0x000eb00000002600 */
[----:B------:R-:W2:Y:S01]  /*0070*/  LDC R5, c[0x0][0x364] ;  /* 0x0000d900ff057b82 */ /* 0x000ea20000000800 */
[----:B0-----:R-:W-:Y:S01]  /*0080*/  IMAD R2, R2, UR4, R3 ;  /* 0x0000000402027c24 */ /* 0x001fe2000f8e0203 */
[----:B-1----:R-:W-:Y:S01]  /*0090*/  USHF.R.S32.HI UR4, URZ, 0x1f, UR6 ;  /* 0x0000001fff047899 */ /* 0x002fe20008011406 */
[----:B------:R-:W-:-:S03]  /*00a0*/  IMAD.MOV.U32 R3, RZ, RZ, RZ ;  /* 0x000000ffff037224 */ /* 0x000fc600078e00ff */
[----:B------:R-:W-:Y:S01]  /*00b0*/  ISETP.GT.U32.AND P1, PT, R2, UR6, PT ;  /* 0x0000000602007c0c */ /* 0x000fe2000bf24070 */
[----:B--2---:R-:W-:-:S04]  /*00c0*/  IMAD R5, R5, UR5, R0 ;  /* 0x0000000505057c24 */ /* 0x004fc8000f8e0200 */
[C---:B------:R-:W-:Y:S01]  /*00d0*/  IMAD.WIDE.U32 R2, R5.reuse, UR6, R2 ;  /* 0x0000000605027c25 */ /* 0x040fe2000f8e0002 */
[----:B------:R-:W-:-:S03]  /*00e0*/  ISETP.GT.U32.AND P0, PT, R5, UR7, PT ;  /* 0x0000000705007c0c */ /* 0x000fc6000bf04070 */
[----:B------:R-:W-:Y:S01]  /*00f0*/  IMAD R5, R5, UR4, RZ ;  /* 0x0000000405057c24 */ /* 0x000fe2000f8e02ff */
[----:B------:R-:W-:-:S13]  /*0100*/  ISETP.GT.U32.OR.EX P0, PT, RZ, UR4, P0, P1 ;  /* 0x00000004ff007c0c */ /* 0x000fda0008704510 */
[----:B------:R-:W-:Y:S05]  /*0110*/  @P0 EXIT ;  /* 0x000000000000094d */ /* 0x000fea0003800000 */
[----:B------:R-:W0:Y:S01]  /*0120*/  LDCU.128 UR8, c[0x0][0x380] ;  /* 0x00007000ff0877ac */ /* 0x000e220008000c00 */
[----:B------:R-:W-:Y:S02]  /*0130*/  IMAD.IADD R3, R3, 0x1, R5 ;  /* 0x0000000103037824 */ /* 0x000fe400078e0205 */
[C---:B------:R-:W-:Y:S01]  /*0140*/  IMAD.SHL.U32 R6, R2.reuse, 0x4, RZ ;  /* 0x0000000402067824 */ /* 0x040fe200078e00ff */
[----:B------:R-:W1:Y:S02]  /*0150*/  LDCU.64 UR4, c[0x0][0x358] ;  /* 0x00006b00ff0477ac */ /* 0x000e640008000a00 */
[----:B------:R-:W-:Y:S01]  /*0160*/  SHF.L.U64.HI R0, R2, 0x2, R3 ;  /* 0x0000000202007819 */ /* 0x000fe20000010203 */
[----:B------:R-:W2:Y:S01]  /*0170*/  LDCU.64 UR6, c[0x0][0x390] ;  /* 0x00007200ff0677ac */ /* 0x000ea20008000a00 */
[C---:B0-----:R-:W-:Y:S02]  /*0180*/  IADD3 R4, P1, PT, R6.reuse, UR10, RZ ;  /* 0x0000000a06047c10 */ /* 0x041fe4000ff3e0ff */
[----:B------:R-:W-:-:S02]  /*0190*/  IADD3 R2, P0, PT, R6, UR8, RZ ;  /* 0x0000000806027c10 */ /* 0x000fc4000ff1e0ff */
[C---:B------:R-:W-:Y:S02]  /*01a0*/  IADD3.X R5, PT, PT, R0.reuse, UR11, RZ, P1, !PT ;  /* 0x0000000b00057c10 */ /* 0x040fe40008ffe4ff */
[----:B------:R-:W-:-:S03]  /*01b0*/  IADD3.X R3, PT, PT, R0, UR9, RZ, P0, !PT ;  /* 0x0000000900037c10 */ /* 0x000fc600087fe4ff */
[----:B-1----:R-:W3:Y:S04]  /*01c0*/  LDG.E R4, desc[UR4][R4.64] ;  /* 0x0000000404047981 */ /* 0x002ee8000c1e1900 */
[----:B------:R-:W4:Y:S01]  /*01d0*/  LDG.E R2, desc[UR4][R2.64] ;  /* 0x0000000402027981 */ /* 0x000f22000c1e1900 */
[----:B--2---:R-:W-:-:S04]  /*01e0*/  IADD3 R6, P0, PT, R6, UR6, RZ ;  /* 0x0000000606067c10 */ /* 0x004fc8000ff1e0ff */
[----:B------:R-:W-:Y:S01]  /*01f0*/  IADD3.X R7, PT, PT, R0, UR7, RZ, P0, !PT ;  /* 0x0000000700077c10 */ /* 0x000fe200087fe4ff */
[----:B---3--:R-:W-:-:S04]  /*0200*/  FMUL R9, R4, R4 ;  /* 0x0000000404097220 */ /* 0x008fc80000400000 */
[----:B----4-:R-:W-:-:S05]  /*0210*/  FFMA R9, R2, R2, R9 ;  /* 0x0000000202097223 */ /* 0x010fca0000000009 */
[----:B------:R-:W-:Y:S01]  /*0220*/  STG.E desc[UR4][R6.64], R9 ;  /* 0x0000000906007986 */ /* 0x000fe2000c101904 */
[----:B------:R-:W-:Y:S05]  /*0230*/  EXIT ;  /* 0x000000000000794d */ /* 0x000fea0003800000 */
.L_x_0:
[----:B------:R-:W-:-:S00]  /*0240*/  BRA `(.L_x_0) ;  /* 0xfffffffc00fc7947 */ /* 0x000fc0000383ffff */
[----:B------:R-:W-:-:S00]  /*0250*/  NOP ;  /* 0x0000000000007918 */ /* 0x000fc00000000000 */
        /* <DEDUP_REMOVED lines=10> */
.L_x_144:


//--------------------- .text._Z15horizontal_convPfS_iiS_i --------------------------
	.section	.text._Z15horizontal_convPfS_iiS_i,"ax",@progbits
	.align	128
        .global         _Z15horizontal_convPfS_iiS_i
        .type           _Z15horizontal_convPfS_iiS_i,@function
        .size           _Z15horizontal_convPfS_iiS_i,(.L_x_141 - _Z15horizontal_convPfS_iiS_i)
        .other          _Z15horizontal_convPfS_iiS_i,@"STO_CUDA_ENTRY STV_DEFAULT"
_Z15horizontal_convPfS_iiS_i:
.text._Z15horizontal_convPfS_iiS_i:
[----:B------:R-:W-:Y:S01]  /*0000*/  LDC R1, c[0x0][0x37c] ;  /* 0x0000df00ff017b82 */ /* 0x000fe20000000800 */
[----:B------:R-:W0:Y:S07]  /*0010*/  S2R R5, SR_TID.X ;  /* 0x0000000000057919 */ /* 0x000e2e0000002100 */
[----:B------:R-:W0:Y:S01]  /*0020*/  S2UR UR4, SR_CTAID.X ;  /* 0x00000000000479c3 */ /* 0x000e220000002500 */
[----:B------:R-:W1:Y:S01]  /*0030*/  LDCU.64 UR6, c[0x0][0x390] ;  /* 0x00007200ff0677ac */ /* 0x000e620008000a00 */
[----:B------:R-:W2:Y:S06]  /*0040*/  S2R R0, SR_TID.Y ;  /* 0x0000000000007919 */ /* 0x000eac0000002200 */
[----:B------:R-:W0:Y:S08]  /*0050*/  LDC R4, c[0x0][0x360] ;  /* 0x0000d800ff047b82 */ /* 0x000e300000000800 */
[----:B------:R-:W2:Y:S08]  /*0060*/  S2UR UR5, SR_CTAID.Y ;  /* 0x00000000000579c3 */ /* 0x000eb00000002600 */
[----:B------:R-:W2:Y:S01]  /*0070*/  LDC R9, c[0x0][0x364] ;  /* 0x0000d900ff097b82 */ /* 0x000ea20000000800 */
[----:B0-----:R-:W-:Y:S01]  /*0080*/  IMAD R4, R4, UR4, R5 ;  /* 0x0000000404047c24 */ /* 0x001fe2000f8e0205 */
[----:B-1----:R-:W-:Y:S01]  /*0090*/  USHF.R.S32.HI UR4, URZ, 0x1f, UR6 ;  /* 0x0000001fff047899 */ /* 0x002fe20008011406 */
[----:B------:R-:W-:-:S03]  /*00a0*/  HFMA2 R5, -RZ, RZ, 0, 0 ;  /* 0x00000000ff057431 */ /* 0x000fc600000001ff */
[----:B------:R-:W-:-:S04]  /*00b0*/  ISETP.GE.U32.AND P0, PT, R4, UR6, PT ;  /* 0x0000000604007c0c */ /* 0x000fc8000bf06070 */
[----:B------:R-:W-:Y:S01]  /*00c0*/  ISETP.GE.U32.AND.EX P0, PT, RZ, UR4, PT, P0 ;  /* 0x00000004ff007c0c */ /* 0x000fe2000bf06100 */
[----:B--2---:R-:W-:-:S04]  /*00d0*/  IMAD R9, R9, UR5, R0 ;  /* 0x0000000509097c24 */ /* 0x004fc8000f8e0200 */
[C---:B------:R-:W-:Y:S01]  /*00e0*/  IMAD.WIDE.U32 R18, R9.reuse, UR6, R4 ;  /* 0x0000000609127c25 */ /* 0x040fe2000f8e0004 */
[----:B------:R-:W-:-:S13]  /*00f0*/  ISETP.GE.U32.OR P0, PT, R9, UR7, P0 ;  /* 0x0000000709007c0c */ /* 0x000fda0008706470 */
[----:B------:R-:W-:Y:S05]  /*0100*/  @P0 EXIT ;  /* 0x000000000000094d */ /* 0x000fea0003800000 */
[----:B------:R-:W0:Y:S01]  /*0110*/  LDCU UR5, c[0x0][0x3a0] ;  /* 0x00007400ff0577ac */ /* 0x000e220008000800 */
[----:B------:R-:W-:Y:S02]  /*0120*/  IMAD R3, R9, UR4, RZ ;  /* 0x0000000409037c24 */ /* 0x000fe4000f8e02ff */
[----:B------:R-:W-:Y:S01]  /*0130*/  IMAD.MOV.U32 R27, RZ, RZ, RZ ;  /* 0x000000ffff1b7224 */ /* 0x000fe200078e00ff */
[----:B------:R-:W1:Y:S02]  /*0140*/  LDCU.64 UR8, c[0x0][0x358] ;  /* 0x00006b00ff0877ac */ /* 0x000e640008000a00 */
[----:B------:R-:W-:Y:S01]  /*0150*/  IADD3 R6, PT, PT, R19, R3, RZ ;  /* 0x0000000313067210 */ /* 0x000fe20007ffe0ff */
[----:B0-----:R-:W-:-:S09]  /*0160*/  UISETP.GE.AND UP0, UPT, UR5, 0x1, UPT ;  /* 0x000000010500788c */ /* 0x001fd2000bf06270 */
[----:B-1----:R-:W-:Y:S05]  /*0170*/  BRA.U !UP0, `(.L_x_1) ;  /* 0x0000001908447547 */ /* 0x002fea000b800000 */
[----:B------:R-:W-:Y:S01]  /*0180*/  UISETP.GE.U32.AND UP0, UPT, UR5, 0x8, UPT ;  /* 0x000000080500788c */ /* 0x000fe2000bf06070 */
[----:B------:R-:W-:Y:S01]  /*0190*/  IMAD.MOV.U32 R27, RZ, RZ, RZ ;  /* 0x000000ffff1b7224 */ /* 0x000fe200078e00ff */
[----:B------:R-:W-:Y:S01]  /*01a0*/  UIADD3 UR4, UPT, UPT, UR5, -0x1, URZ ;  /* 0xffffffff05047890 */ /* 0x000fe2000fffe0ff */
[----:B------:R-:W-:Y:S01]  /*01b0*/  MOV R7, RZ ;  /* 0x000000ff00077202 */ /* 0x000fe20000000f00 */
[----:B------:R-:W-:Y:S01]  /*01c0*/  IMAD.MOV.U32 R5, RZ, RZ, 0x40400000 ;  /* 0x40400000ff057424 */ /* 0x000fe200078e00ff */
[----:B------:R-:W-:Y:S02]  /*01d0*/  ULOP3.LUT UR6, UR5, 0x7, URZ, 0xc0, !UPT ;  /* 0x0000000705067892 */ /* 0x000fe4000f8ec0ff */
[----:B------:R-:W-:-:S06]  /*01e0*/  USHF.R.U32.HI UR4, URZ, 0x1, UR4 ;  /* 0x00000001ff047899 */ /* 0x000fcc0008011604 */
[----:B------:R-:W-:Y:S01]  /*01f0*/  IADD3 R4, PT, PT, R4, -UR4, RZ ;  /* 0x8000000404047c10 */ /* 0x000fe2000fffe0ff */
[----:B------:R-:W-:Y:S06]  /*0200*/  BRA.U !UP0, `(.L_x_2) ;  /* 0x0000000d08107547 */ /* 0x000fec000b800000 */
[----:B------:R-:W0:Y:S01]  /*0210*/  LDC.64 R16, c[0x0][0x398] ;  /* 0x0000e600ff107b82 */ /* 0x000e220000000a00 */
[----:B------:R-:W-:Y:S01]  /*0220*/  ULOP3.LUT UR4, UR5, 0x7ffffff8, URZ, 0xc0, !UPT ;  /* 0x7ffffff805047892 */ /* 0x000fe2000f8ec0ff */
[----:B------:R-:W-:Y:S02]  /*0230*/  HFMA2 R3, -RZ, RZ, 0, 0 ;  /* 0x00000000ff037431 */ /* 0x000fe400000001ff */
[----:B------:R-:W-:Y:S01]  /*0240*/  IMAD.MOV.U32 R27, RZ, RZ, RZ ;  /* 0x000000ffff1b7224 */ /* 0x000fe200078e00ff */
[----:B------:R-:W1:Y:S02]  /*0250*/  LDCU UR7, c[0x0][0x390] ;  /* 0x00007200ff0777ac */ /* 0x000e640008000800 */
[----:B------:R-:W-:Y:S01]  /*0260*/  IMAD.U32 R7, RZ, RZ, UR4 ;  /* 0x00000004ff077e24 */ /* 0x000fe2000f8e00ff */
[----:B------:R-:W2:Y:S01]  /*0270*/  LDC.64 R14, c[0x0][0x380] ;  /* 0x0000e000ff0e7b82 */ /* 0x000ea20000000a00 */
[----:B------:R-:W3:Y:S01]  /*0280*/  LDCU UR12, c[0x0][0x394] ;  /* 0x00007280ff0c77ac */ /* 0x000ee20008000800 */
[----:B------:R-:W4:Y:S04]  /*0290*/  LDCU.64 UR10, c[0x0][0x390] ;  /* 0x00007200ff0a77ac */ /* 0x000f280008000a00 */
.L_x_19:
[----:B----4-:R-:W-:Y:S01]  /*02a0*/  ISETP.GE.AND P3, PT, R9, UR11, PT ;  /* 0x0000000b09007c0c */ /* 0x010fe2000bf66270 */
[----:B------:R-:W-:Y:S01]  /*02b0*/  IMAD.MOV.U32 R0, RZ, RZ, RZ ;  /* 0x000000ffff007224 */ /* 0x000fe200078e00ff */
[----:B------:R-:W-:Y:S01]  /*02c0*/  IADD3 R2, PT, PT, R4, R3, RZ ;  /* 0x0000000304027210 */ /* 0x000fe20007ffe0ff */
[----:B0-----:R-:W-:-:S03]  /*02d0*/  IMAD.WIDE.U32 R12, R3, 0x4, R16 ;  /* 0x00000004030c7825 */ /* 0x001fc600078e0010 */
[C---:B------:R-:W-:Y:S01]  /*02e0*/  ISETP.GE.OR P0, PT, R2.reuse, UR10, P3 ;  /* 0x0000000a02007c0c */ /* 0x040fe20009f06670 */
[----:B------:R-:W-:Y:S01]  /*02f0*/  IMAD R11, R9, UR10, R2 ;  /* 0x0000000a090b7c24 */ /* 0x000fe2000f8e0202 */
[----:B------:R-:W4:Y:S02]  /*0300*/  LDG.E R21, desc[UR8][R12.64] ;  /* 0x000000080c157981 */ /* 0x000f24000c1e1900 */
[----:B------:R-:W-:Y:S01]  /*0310*/  ISETP.LT.OR P0, PT, R2, RZ, P0 ;  /* 0x000000ff0200720c */ /* 0x000fe20000701670 */
[----:B--2---:R-:W-:-:S12]  /*0320*/  IMAD.WIDE R10, R11, 0x4, R14 ;  /* 0x000000040b0a7825 */ /* 0x004fd800078e020e */
[----:B------:R-:W4:Y:S01]  /*0330*/  @!P0 LDG.E R0, desc[UR8][R10.64] ;  /* 0x000000080a008981 */ /* 0x000f22000c1e1900 */
[----:B------:R-:W-:-:S05]  /*0340*/  MOV R20, 0x3eaaaaab ;  /* 0x3eaaaaab00147802 */ /* 0x000fca0000000f00 */
[----:B------:R-:W-:Y:S01]  /*0350*/  FFMA R8, R20, -R5, 1 ;  /* 0x3f80000014087423 */ /* 0x000fe20000000805 */
[----:B------:R-:W-:Y:S01]  /*0360*/  BSSY.RECONVERGENT B2, `(.L_x_3) ;  /* 0x000000b000027945 */ /* 0x000fe20003800200 */
[----:B----4-:R-:W-:-:S04]  /*0370*/  FMUL R0, R21, R0 ;  /* 0x0000000015007220 */ /* 0x010fc80000400000 */
[----:B------:R-:W0:Y:S01]  /*0380*/  FCHK P0, R0, 3 ;  /* 0x4040000000007902 */ /* 0x000e220000000000 */
[----:B------:R-:W-:-:S04]  /*0390*/  FFMA R21, R8, R20, 0.3333333432674407959 ;  /* 0x3eaaaaab08157423 */ /* 0x000fc80000000014 */
[----:B------:R-:W-:-:S04]  /*03a0*/  FFMA R8, R0, R21, RZ ;  /* 0x0000001500087223 */ /* 0x000fc800000000ff */
[----:B------:R-:W-:-:S04]  /*03b0*/  FFMA R20, R8, -3, R0 ;  /* 0xc040000008147823 */ /* 0x000fc80000000000 */
[----:B------:R-:W-:Y:S01]  /*03c0*/  FFMA R8, R21, R20, R8 ;  /* 0x0000001415087223 */ /* 0x000fe20000000008 */
[----:B0-----:R-:W-:Y:S06]  /*03d0*/  @!P0 BRA `(.L_x_4) ;  /* 0x00000000000c8947 */ /* 0x001fec0003800000 */
[----:B------:R-:W-:-:S07]  /*03e0*/  MOV R8, 0x400 ;  /* 0x0000040000087802 */ /* 0x000fce0000000f00 */
[----:B-1-3--:R-:W-:Y:S05]  /*03f0*/  CALL.REL.NOINC `($__internal_0_$__cuda_sm3x_div_rn_noftz_f32_slowpath) ;  /* 0x0000001400b87944 */ /* 0x00afea0003c00000 */
[----:B------:R-:W-:-:S07]  /*0400*/  IMAD.MOV.U32 R8, RZ, RZ, R0 ;  /* 0x000000ffff087224 */ /* 0x000fce00078e0000 */
.L_x_4:
[----:B-1-3--:R-:W-:Y:S05]  /*0410*/  BSYNC.RECONVERGENT B2 ;  /* 0x0000000000027941 */ /* 0x00afea0003800200 */
.L_x_3:
[----:B------:R-:W-:Y:S01]  /*0420*/  IADD3 R0, PT, PT, R2, 0x1, RZ ;  /* 0x0000000102007810 */ /* 0x000fe20007ffe0ff */
[----:B------:R-:W2:Y:S03]  /*0430*/  LDG.E R21, desc[UR8][R12.64+0x4] ;  /* 0x000004080c157981 */ /* 0x000ea6000c1e1900 */
[----:B------:R-:W-:-:S04]  /*0440*/  ISETP.GE.OR P3, PT, R0, UR7, P3 ;  /* 0x0000000700007c0c */ /* 0x000fc80009f66670 */
[----:B------:R-:W-:Y:S01]  /*0450*/  ISETP.LT.OR P3, PT, R0, RZ, P3 ;  /* 0x000000ff0000720c */ /* 0x000fe20001f61670 */
[----:B------:R-:W-:-:S12]  /*0460*/  IMAD.MOV.U32 R0, RZ, RZ, RZ ;  /* 0x000000ffff007224 */ /* 0x000fd800078e00ff */
[----:B------:R-:W2:Y:S01]  /*0470*/  @!P3 LDG.E R0, desc[UR8][R10.64+0x4] ;  /* 0x000004080a00b981 */ /* 0x000ea2000c1e1900 */
[----:B------:R-:W-:-:S05]  /*0480*/  MOV R20, 0x3eaaaaab ;  /* 0x3eaaaaab00147802 */ /* 0x000fca0000000f00 */
[----:B------:R-:W-:Y:S01]  /*0490*/  FFMA R23, R20, -R5, 1 ;  /* 0x3f80000014177423 */ /* 0x000fe20000000805 */
[----:B------:R-:W-:Y:S01]  /*04a0*/  BSSY.RECONVERGENT B2, `(.L_x_5) ;  /* 0x000000e000027945 */ /* 0x000fe20003800200 */
[----:B------:R-:W-:Y:S01]  /*04b0*/  ISETP.GE.AND P3, PT, R9, UR12, PT ;  /* 0x0000000c09007c0c */ /* 0x000fe2000bf66270 */
[----:B------:R-:W-:Y:S01]  /*04c0*/  FADD R27, R8, R27 ;  /* 0x0000001b081b7221 */ /* 0x000fe20000000000 */
[----:B--2---:R-:W-:-:S04]  /*04d0*/  FMUL R22, R21, R0 ;  /* 0x0000000015167220 */ /* 0x004fc80000400000 */
[----:B------:R-:W0:Y:S01]  /*04e0*/  FCHK P0, R22, 3 ;  /* 0x4040000016007902 */ /* 0x000e220000000000 */
[----:B------:R-:W-:-:S04]  /*04f0*/  FFMA R0, R23, R20, 0.3333333432674407959 ;  /* 0x3eaaaaab17007423 */ /* 0x000fc80000000014 */
[----:B------:R-:W-:-:S04]  /*0500*/  FFMA R21, R0, R22, RZ ;  /* 0x0000001600157223 */ /* 0x000fc800000000ff */
[----:B------:R-:W-:-:S04]  /*0510*/  FFMA R20, R21, -3, R22 ;  /* 0xc040000015147823 */ /* 0x000fc80000000016 */
[----:B------:R-:W-:Y:S01]  /*0520*/  FFMA R20, R0, R20, R21 ;  /* 0x0000001400147223 */ /* 0x000fe20000000015 */
[----:B0-----:R-:W-:Y:S06]  /*0530*/  @!P0 BRA `(.L_x_6) ;  /* 0x0000000000108947 */ /* 0x001fec0003800000 */
[----:B------:R-:W-:Y:S01]  /*0540*/  IMAD.MOV.U32 R0, RZ, RZ, R22 ;  /* 0x000000ffff007224 */ /* 0x000fe200078e0016 */
[----:B------:R-:W-:-:S07]  /*0550*/  MOV R8, 0x570 ;  /* 0x0000057000087802 */ /* 0x000fce0000000f00 */
[----:B------:R-:W-:Y:S05]  /*0560*/  CALL.REL.NOINC `($__internal_0_$__cuda_sm3x_div_rn_noftz_f32_slowpath) ;  /* 0x00000014005c7944 */ /* 0x000fea0003c00000 */
[----:B------:R-:W-:-:S07]  /*0570*/  MOV R20, R0 ;  /* 0x0000000000147202 */ /* 0x000fce0000000f00 */
.L_x_6:
[----:B------:R-:W-:Y:S05]  /*0580*/  BSYNC.RECONVERGENT B2 ;  /* 0x0000000000027941 */ /* 0x000fea0003800200 */
.L_x_5:
[----:B------:R-:W-:Y:S01]  /*0590*/  VIADD R0, R2, 0x2 ;  /* 0x0000000202007836 */ /* 0x000fe20000000000 */
[----:B------:R-:W2:Y:S04]  /*05a0*/  LDG.E R21, desc[UR8][R12.64+0x8] ;  /* 0x000008080c157981 */ /* 0x000ea8000c1e1900 */
[----:B------:R-:W-:-:S04]  /*05b0*/  ISETP.GE.OR P3, PT, R0, UR7, P3 ;  /* 0x0000000700007c0c */ /* 0x000fc80009f66670 */
[----:B------:R-:W-:Y:S01]  /*05c0*/  ISETP.LT.OR P3, PT, R0, RZ, P3 ;  /* 0x000000ff0000720c */ /* 0x000fe20001f61670 */
[----:B------:R-:W-:-:S12]  /*05d0*/  HFMA2 R0, -RZ, RZ, 0, 0 ;  /* 0x00000000ff007431 */ /* 0x000fd800000001ff */
[----:B------:R-:W2:Y:S01]  /*05e0*/  @!P3 LDG.E R0, desc[UR8][R10.64+0x8] ;  /* 0x000008080a00b981 */ /* 0x000ea2000c1e1900 */
[----:B------:R-:W-:-:S04]  /*05f0*/  IMAD.MOV.U32 R8, RZ, RZ, 0x3eaaaaab ;  /* 0x3eaaaaabff087424 */ /* 0x000fc800078e00ff */
        /* <DEDUP_REMOVED lines=11> */
[----:B------:R-:W-:Y:S02]  /*06b0*/  MOV R0, R22 ;  /* 0x0000001600007202 */ /* 0x000fe40000000f00 */
[----:B------:R-:W-:-:S07]  /*06c0*/  MOV R8, 0x6e0 ;  /* 0x000006e000087802 */ /* 0x000fce0000000f00 */
[----:B------:R-:W-:Y:S05]  /*06d0*/  CALL.REL.NOINC `($__internal_0_$__cuda_sm3x_div_rn_noftz_f32_slowpath) ;  /* 0x0000001400007944 */ /* 0x000fea0003c00000 */
[----:B------:R-:W-:-:S07]  /*06e0*/  IMAD.MOV.U32 R8, RZ, RZ, R0 ;  /* 0x000000ffff087224 */ /* 0x000fce00078e0000 */
.L_x_8:
[----:B------:R-:W-:Y:S05]  /*06f0*/  BSYNC.RECONVERGENT B2 ;  /* 0x0000000000027941 */ /* 0x000fea0003800200 */
.L_x_7:
        /* <DEDUP_REMOVED lines=22> */
.L_x_10:
[----:B------:R-:W-:Y:S05]  /*0860*/  BSYNC.RECONVERGENT B2 ;  /* 0x0000000000027941 */ /* 0x000fea0003800200 */
.L_x_9:
        /* <DEDUP_REMOVED lines=22> */
.L_x_12:
[----:B------:R-:W-:Y:S05]  /*09d0*/  BSYNC.RECONVERGENT B2 ;  /* 0x0000000000027941 */ /* 0x000fea0003800200 */
.L_x_11:
[----:B------:R-:W-:Y:S01]  /*09e0*/  IADD3 R0, PT, PT, R2, 0x5, RZ ;  /* 0x0000000502007810 */ /* 0x000fe20007ffe0ff */
[----:B------:R-:W2:Y:S03]  /*09f0*/  LDG.E R21, desc[UR8][R12.64+0x14] ;  /* 0x000014080c157981 */ /* 0x000ea6000c1e1900 */
[----:B------:R-:W-:-:S04]  /*0a00*/  ISETP.GE.OR P3, PT, R0, UR7, P3 ;  /* 0x0000000700007c0c */ /* 0x000fc80009f66670 */
[----:B------:R-:W-:Y:S02]  /*0a10*/  ISETP.LT.OR P3, PT, R0, RZ, P3 ;  /* 0x000000ff0000720c */ /* 0x000fe40001f61670 */
[----:B------:R-:W-:-:S11]  /*0a20*/  MOV R0, RZ ;  /* 0x000000ff00007202 */ /* 0x000fd60000000f00 */
        /* <DEDUP_REMOVED lines=16> */
[----:B------:R-:W-:-:S07]  /*0b30*/  MOV R20, R0 ;  /* 0x0000000000147202 */ /* 0x000fce0000000f00 */
.L_x_14:
[----:B------:R-:W-:Y:S05]  /*0b40*/  BSYNC.RECONVERGENT B2 ;  /* 0x0000000000027941 */ /* 0x000fea0003800200 */
.L_x_13:
[----:B------:R-:W-:Y:S01]  /*0b50*/  VIADD R0, R2, 0x6 ;  /* 0x0000000602007836 */ /* 0x000fe20000000000 */
[----:B------:R-:W2:Y:S04]  /*0b60*/  LDG.E R21, desc[UR8][R12.64+0x18] ;  /* 0x000018080c157981 */ /* 0x000ea8000c1e1900 */
[----:B------:R-:W-:-:S04]  /*0b70*/  ISETP.GE.OR P3, PT, R0, UR7, P3 ;  /* 0x0000000700007c0c */ /* 0x000fc80009f66670 */
[----:B------:R-:W-:Y:S01]  /*0b80*/  ISETP.LT.OR P3, PT, R0, RZ, P3 ;  /* 0x000000ff0000720c */ /* 0x000fe20001f61670 */
[----:B------:R-:W-:-:S12]  /*0b90*/  HFMA2 R0, -RZ, RZ, 0, 0 ;  /* 0x00000000ff007431 */ /* 0x000fd800000001ff */
        /* <DEDUP_REMOVED lines=17> */
.L_x_16:
[----:B------:R-:W-:Y:S05]  /*0cb0*/  BSYNC.RECONVERGENT B2 ;  /* 0x0000000000027941 */ /* 0x000fea0003800200 */
.L_x_15:
[----:B------:R-:W-:Y:S01]  /*0cc0*/  IADD3 R2, PT, PT, R2, 0x7, RZ ;  /* 0x0000000702027810 */ /* 0x000fe20007ffe0ff */
[----:B------:R-:W-:Y:S01]  /*0cd0*/  IMAD.MOV.U32 R0, RZ, RZ, RZ ;  /* 0x000000ffff007224 */ /* 0x000fe200078e00ff */
[----:B------:R-:W2:Y:S02]  /*0ce0*/  LDG.E R13, desc[UR8][R12.64+0x1c] ;  /* 0x00001c080c0d7981 */ /* 0x000ea4000c1e1900 */
[----:B------:R-:W-:-:S04]  /*0cf0*/  ISETP.GE.OR P3, PT, R2, UR7, P3 ;  /* 0x0000000702007c0c */ /* 0x000fc80009f66670 */
[----:B------:R-:W-:-:S13]  /*0d00*/  ISETP.LT.OR P3, PT, R2, RZ, P3 ;  /* 0x000000ff0200720c */ /* 0x000fda0001f61670 */
[----:B------:R-:W2:Y:S01]  /*0d10*/  @!P3 LDG.E R0, desc[UR8][R10.64+0x1c] ;  /* 0x00001c080a00b981 */ /* 0x000ea2000c1e1900 */
[----:B------:R-:W-:-:S05]  /*0d20*/  HFMA2 R2, -RZ, RZ, 1.666015625, -0.052093505859375 ;  /* 0x3eaaaaabff027431 */ /* 0x000fca00000001ff */
[----:B------:R-:W-:Y:S01]  /*0d30*/  FFMA R21, R2, -R5, 1 ;  /* 0x3f80000002157423 */ /* 0x000fe20000000805 */
[----:B------:R-:W-:Y:S01]  /*0d40*/  BSSY.RECONVERGENT B2, `(.L_x_17) ;  /* 0x000000c000027945 */ /* 0x000fe20003800200 */
        /* <DEDUP_REMOVED lines=11> */
.L_x_18:
[----:B------:R-:W-:Y:S05]  /*0e00*/  BSYNC.RECONVERGENT B2 ;  /* 0x0000000000027941 */ /* 0x000fea0003800200 */
.L_x_17:
[----:B------:R-:W-:Y:S02]  /*0e10*/  VIADD R3, R3, 0x8 ;  /* 0x0000000803037836 */ /* 0x000fe40000000000 */
[----:B------:R-:W-:-:S03]  /*0e20*/  FADD R27, R27, R0 ;  /* 0x000000001b1b7221 */ /* 0x000fc60000000000 */
[----:B------:R-:W-:-:S13]  /*0e30*/  ISETP.NE.AND P0, PT, R3, R7, PT ;  /* 0x000000070300720c */ /* 0x000fda0003f05270 */
[----:B------:R-:W-:Y:S05]  /*0e40*/  @P0 BRA `(.L_x_19) ;  /* 0xfffffff400140947 */ /* 0x000fea000383ffff */
.L_x_2:
[----:B------:R-:W-:-:S09]  /*0e50*/  UISETP.NE.AND UP0, UPT, UR6, URZ, UPT ;  /* 0x000000ff0600728c */ /* 0x000fd2000bf05270 */
[----:B------:R-:W-:Y:S05]  /*0e60*/  BRA.U !UP0, `(.L_x_1) ;  /* 0x0000000d08087547 */ /* 0x000fea000b800000 */
[----:B------:R-:W0:Y:S01]  /*0e70*/  LDCU UR4, c[0x0][0x3a0] ;  /* 0x00007400ff0477ac */ /* 0x000e220008000800 */
[----:B------:R-:W-:Y:S02]  /*0e80*/  UISETP.GE.U32.AND UP0, UPT, UR6, 0x4, UPT ;  /* 0x000000040600788c */ /* 0x000fe4000bf06070 */
[----:B0-----:R-:W-:-:S07]  /*0e90*/  ULOP3.LUT UR4, UR4, 0x3, URZ, 0xc0, !UPT ;  /* 0x0000000304047892 */ /* 0x001fce000f8ec0ff */
[----:B------:R-:W-:Y:S05]  /*0ea0*/  BRA.U !UP0, `(.L_x_20) ;  /* 0x0000000508987547 */ /* 0x000fea000b800000 */
[----:B------:R-:W0:Y:S01]  /*0eb0*/  LDCU.64 UR10, c[0x0][0x390] ;  /* 0x00007200ff0a77ac */ /* 0x000e220008000a00 */
[----:B------:R-:W1:Y:S01]  /*0ec0*/  LDC.64 R10, c[0x0][0x398] ;  /* 0x0000e600ff0a7b82 */ /* 0x000e620000000a00 */
[----:B------:R-:W-:Y:S02]  /*0ed0*/  IADD3 R2, PT, PT, R4, R7, RZ ;  /* 0x0000000704027210 */ /* 0x000fe40007ffe0ff */
[----:B------:R-:W-:-:S05]  /*0ee0*/  MOV R0, RZ ;  /* 0x000000ff00007202 */ /* 0x000fca0000000f00 */
[----:B------:R-:W2:Y:S01]  /*0ef0*/  LDC.64 R12, c[0x0][0x380] ;  /* 0x0000e000ff0c7b82 */ /* 0x000ea20000000a00 */
[C---:B0-----:R-:W-:Y:S01]  /*0f00*/  ISETP.GE.AND P3, PT, R9.reuse, UR11, PT ;  /* 0x0000000b09007c0c */ /* 0x041fe2000bf66270 */
[----:B------:R-:W-:-:S03]  /*0f10*/  IMAD R3, R9, UR10, R2 ;  /* 0x0000000a09037c24 */ /* 0x000fc6000f8e0202 */
[----:B------:R-:W-:Y:S01]  /*0f20*/  ISETP.GE.OR P0, PT, R2, UR10, P3 ;  /* 0x0000000a02007c0c */ /* 0x000fe20009f06670 */
[----:B-1----:R-:W-:-:S03]  /*0f30*/  IMAD.WIDE.U32 R10, R7, 0x4, R10 ;  /* 0x00000004070a7825 */ /* 0x002fc600078e000a */
[----:B------:R-:W-:Y:S01]  /*0f40*/  ISETP.LT.OR P0, PT, R2, RZ, P0 ;  /* 0x000000ff0200720c */ /* 0x000fe20000701670 */
[----:B--2---:R-:W-:Y:S02]  /*0f50*/  IMAD.WIDE R12, R3, 0x4, R12 ;  /* 0x00000004030c7825 */ /* 0x004fe400078e020c */
[----:B------:R-:W2:Y:S10]  /*0f60*/  LDG.E R3, desc[UR8][R10.64] ;  /* 0x000000080a037981 */ /* 0x000eb4000c1e1900 */
[----:B------:R-:W2:Y:S01]  /*0f70*/  @!P0 LDG.E R0, desc[UR8][R12.64] ;  /* 0x000000080c008981 */ /* 0x000ea2000c1e1900 */
[----:B------:R-:W-:Y:S01]  /*0f80*/  IMAD.MOV.U32 R8, RZ, RZ, 0x3eaaaaab ;  /* 0x3eaaaaabff087424 */ /* 0x000fe200078e00ff */
[----:B------:R-:W-:Y:S03]  /*0f90*/  BSSY.RECONVERGENT B2, `(.L_x_21) ;  /* 0x000000d000027945 */ /* 0x000fe60003800200 */
[----:B------:R-:W-:Y:S01]  /*0fa0*/  FFMA R15, R8, -R5, 1 ;  /* 0x3f800000080f7423 */ /* 0x000fe20000000805 */
[----:B--2---:R-:W-:-:S03]  /*0fb0*/  FMUL R14, R3, R0 ;  /* 0x00000000030e7220 */ /* 0x004fc60000400000 */
[----:B------:R-:W-:Y:S01]  /*0fc0*/  FFMA R0, R15, R8, 0.3333333432674407959 ;  /* 0x3eaaaaab0f007423 */ /* 0x000fe20000000008 */
[----:B------:R-:W0:Y:S03]  /*0fd0*/  FCHK P0, R14, 3 ;  /* 0x404000000e007902 */ /* 0x000e260000000000 */
        /* <DEDUP_REMOVED lines=8> */
.L_x_22:
[----:B------:R-:W-:Y:S05]  /*1060*/  BSYNC.RECONVERGENT B2 ;  /* 0x0000000000027941 */ /* 0x000fea0003800200 */
.L_x_21:
[----:B------:R-:W0:Y:S01]  /*1070*/  LDCU UR5, c[0x0][0x390] ;  /* 0x00007200ff0577ac */ /* 0x000e220008000800 */
[----:B------:R-:W-:Y:S01]  /*1080*/  VIADD R0, R2, 0x1 ;  /* 0x0000000102007836 */ /* 0x000fe20000000000 */
[----:B------:R-:W2:Y:S04]  /*1090*/  LDG.E R3, desc[UR8][R10.64+0x4] ;  /* 0x000004080a037981 */ /* 0x000ea8000c1e1900 */
[C---:B0-----:R-:W-:Y:S01]  /*10a0*/  ISETP.GE.OR P3, PT, R0.reuse, UR5, P3 ;  /* 0x0000000500007c0c */ /* 0x041fe20009f66670 */
[----:B------:R-:W0:Y:S03]  /*10b0*/  LDCU UR5, c[0x0][0x394] ;  /* 0x00007280ff0577ac */ /* 0x000e260008000800 */
[----:B------:R-:W-:Y:S01]  /*10c0*/  ISETP.LT.OR P3, PT, R0, RZ, P3 ;  /* 0x000000ff0000720c */ /* 0x000fe20001f61670 */
[----:B------:R-:W-:-:S12]  /*10d0*/  HFMA2 R0, -RZ, RZ, 0, 0 ;  /* 0x00000000ff007431 */ /* 0x000fd800000001ff */
[----:B------:R-:W2:Y:S01]  /*10e0*/  @!P3 LDG.E R0, desc[UR8][R12.64+0x4] ;  /* 0x000004080c00b981 */ /* 0x000ea2000c1e1900 */
[----:B------:R-:W-:-:S05]  /*10f0*/  MOV R14, 0x3eaaaaab ;  /* 0x3eaaaaab000e7802 */ /* 0x000fca0000000f00 */
[----:B------:R-:W-:Y:S01]  /*1100*/  FFMA R15, R14, -R5, 1 ;  /* 0x3f8000000e0f7423 */ /* 0x000fe20000000805 */
[----:B0-----:R-:W-:Y:S01]  /*1110*/  ISETP.GE.AND P3, PT, R9, UR5, PT ;  /* 0x0000000509007c0c */ /* 0x001fe2000bf66270 */
[----:B------:R-:W-:Y:S01]  /*1120*/  BSSY.RECONVERGENT B2, `(.L_x_23) ;  /* 0x000000d000027945 */ /* 0x000fe20003800200 */
[----:B--2---:R-:W-:-:S04]  /*1130*/  FMUL R16, R3, R0 ;  /* 0x0000000003107220 */ /* 0x004fc80000400000 */
[----:B------:R-:W0:Y:S01]  /*1140*/  FCHK P0, R16, 3 ;  /* 0x4040000010007902 */ /* 0x000e220000000000 */
[----:B------:R-:W-:-:S04]  /*1150*/  FFMA R0, R15, R14, 0.3333333432674407959 ;  /* 0x3eaaaaab0f007423 */ /* 0x000fc8000000000e */
[----:B------:R-:W-:-:S04]  /*1160*/  FFMA R15, R0, R16, RZ ;  /* 0x00000010000f7223 */ /* 0x000fc800000000ff */
[----:B------:R-:W-:Y:S01]  /*1170*/  FFMA R14, R15, -3, R16 ;  /* 0xc04000000f0e7823 */ /* 0x000fe20000000010 */
[----:B------:R-:W-:-:S03]  /*1180*/  FADD R3, R27, R8 ;  /* 0x000000081b037221 */ /* 0x000fc60000000000 */
[----:B------:R-:W-:Y:S01]  /*1190*/  FFMA R14, R0, R14, R15 ;  /* 0x0000000e000e7223 */ /* 0x000fe2000000000f */
[----:B0-----:R-:W-:Y:S06]  /*11a0*/  @!P0 BRA `(.L_x_24) ;  /* 0x0000000000108947 */ /* 0x001fec0003800000 */
[----:B------:R-:W-:Y:S01]  /*11b0*/  IMAD.MOV.U32 R0, RZ, RZ, R16 ;  /* 0x000000ffff007224 */ /* 0x000fe200078e0010 */
[----:B------:R-:W-:-:S07]  /*11c0*/  MOV R8, 0x11e0 ;  /* 0x000011e000087802 */ /* 0x000fce0000000f00 */
[----:B------:R-:W-:Y:S05]  /*11d0*/  CALL.REL.NOINC `($__internal_0_$__cuda_sm3x_div_rn_noftz_f32_slowpath) ;  /* 0x0000000800407944 */ /* 0x000fea0003c00000 */
[----:B------:R-:W-:-:S07]  /*11e0*/  MOV R14, R0 ;  /* 0x00000000000e7202 */ /* 0x000fce0000000f00 */
.L_x_24:
[----:B------:R-:W-:Y:S05]  /*11f0*/  BSYNC.RECONVERGENT B2 ;  /* 0x0000000000027941 */ /* 0x000fea0003800200 */
.L_x_23:
[----:B------:R-:W0:Y:S01]  /*1200*/  LDCU UR5, c[0x0][0x390] ;  /* 0x00007200ff0577ac */ /* 0x000e220008000800 */
[----:B------:R-:W-:Y:S01]  /*1210*/  IADD3 R0, PT, PT, R2, 0x2, RZ ;  /* 0x0000000202007810 */ /* 0x000fe20007ffe0ff */
[----:B------:R-:W2:Y:S03]  /*1220*/  LDG.E R15, desc[UR8][R10.64+0x8] ;  /* 0x000008080a0f7981 */ /* 0x000ea6000c1e1900 */
[C---:B0-----:R-:W-:Y:S01]  /*1230*/  ISETP.GE.OR P3, PT, R0.reuse, UR5, P3 ;  /* 0x0000000500007c0c */ /* 0x041fe20009f66670 */
[----:B------:R-:W-:Y:S01]  /*1240*/  HFMA2 R8, -RZ, RZ, 1.666015625, -0.052093505859375 ;  /* 0x3eaaaaabff087431 */ /* 0x000fe200000001ff */
[----:B------:R-:W0:Y:S02]  /*1250*/  LDCU UR5, c[0x0][0x394] ;  /* 0x00007280ff0577ac */ /* 0x000e240008000800 */
[----:B------:R-:W-:Y:S01]  /*1260*/  ISETP.LT.OR P3, PT, R0, RZ, P3 ;  /* 0x000000ff0000720c */ /* 0x000fe20001f61670 */
[----:B------:R-:W-:-:S12]  /*1270*/  IMAD.MOV.U32 R0, RZ, RZ, RZ ;  /* 0x000000ffff007224 */ /* 0x000fd800078e00ff */
[----:B------:R-:W2:Y:S01]  /*1280*/  @!P3 LDG.E R0, desc[UR8][R12.64+0x8] ;  /* 0x000008080c00b981 */ /* 0x000ea2000c1e1900 */
[----:B------:R-:W-:Y:S01]  /*1290*/  FFMA R17, R8, -R5, 1 ;  /* 0x3f80000008117423 */ /* 0x000fe20000000805 */
[----:B------:R-:W-:Y:S01]  /*12a0*/  BSSY.RECONVERGENT B2, `(.L_x_25) ;  /* 0x000000e000027945 */ /* 0x000fe20003800200 */
[----:B0-----:R-:W-:Y:S01]  /*12b0*/  ISETP.GE.AND P3, PT, R9, UR5, PT ;  /* 0x0000000509007c0c */ /* 0x001fe2000bf66270 */
        /* <DEDUP_REMOVED lines=12> */
.L_x_26:
[----:B------:R-:W-:Y:S05]  /*1380*/  BSYNC.RECONVERGENT B2 ;  /* 0x0000000000027941 */ /* 0x000fea0003800200 */
.L_x_25:
[----:B------:R-:W0:Y:S01]  /*1390*/  LDCU UR5, c[0x0][0x390] ;  /* 0x00007200ff0577ac */ /* 0x000e220008000800 */
[----:B------:R-:W-:Y:S01]  /*13a0*/  IADD3 R2, PT, PT, R2, 0x3, RZ ;  /* 0x0000000302027810 */ /* 0x000fe20007ffe0ff */
[----:B------:R-:W2:Y:S01]  /*13b0*/  LDG.E R11, desc[UR8][R10.64+0xc] ;  /* 0x00000c080a0b7981 */ /* 0x000ea2000c1e1900 */
[----:B------:R-:W-:Y:S02]  /*13c0*/  MOV R0, RZ ;  /* 0x000000ff00007202 */ /* 0x000fe40000000f00 */
[----:B0-----:R-:W-:-:S04]  /*13d0*/  ISETP.GE.OR P3, PT, R2, UR5, P3 ;  /* 0x0000000502007c0c */ /* 0x001fc80009f66670 */
[----:B------:R-:W-:-:S13]  /*13e0*/  ISETP.LT.OR P3, PT, R2, RZ, P3 ;  /* 0x000000ff0200720c */ /* 0x000fda0001f61670 */
[----:B------:R-:W2:Y:S01]  /*13f0*/  @!P3 LDG.E R0, desc[UR8][R12.64+0xc] ;  /* 0x00000c080c00b981 */ /* 0x000ea2000c1e1900 */
[----:B------:R-:W-:-:S04]  /*1400*/  IMAD.MOV.U32 R2, RZ, RZ, 0x3eaaaaab ;  /* 0x3eaaaaabff027424 */ /* 0x000fc800078e00ff */
        /* <DEDUP_REMOVED lines=13> */
.L_x_28:
[----:B------:R-:W-:Y:S05]  /*14e0*/  BSYNC.RECONVERGENT B2 ;  /* 0x0000000000027941 */ /* 0x000fea0003800200 */
.L_x_27:
[----:B------:R-:W-:Y:S01]  /*14f0*/  FADD R27, R3, R0 ;  /* 0x00000000031b7221 */ /* 0x000fe20000000000 */
[----:B------:R-:W-:-:S07]  /*1500*/  IADD3 R7, PT, PT, R7, 0x4, RZ ;  /* 0x0000000407077810 */ /* 0x000fce0007ffe0ff */
.L_x_20:
[----:B------:R-:W-:-:S09]  /*1510*/  UISETP.NE.AND UP0, UPT, UR4, URZ, UPT ;  /* 0x000000ff0400728c */ /* 0x000fd2000bf05270 */
[----:B------:R-:W-:Y:S05]  /*1520*/  BRA.U !UP0, `(.L_x_1) ;  /* 0x0000000508587547 */ /* 0x000fea000b800000 */
[----:B------:R-:W-:-:S09]  /*1530*/  UISETP.NE.AND UP0, UPT, UR4, 0x1, UPT ;  /* 0x000000010400788c */ /* 0x000fd2000bf05270 */
[----:B------:R-:W-:Y:S05]  /*1540*/  BRA.U !UP0, `(.L_x_29) ;  /* 0x0000000108d07547 */ /* 0x000fea000b800000 */
[----:B------:R-:W0:Y:S01]  /*1550*/  LDCU.64 UR10, c[0x0][0x390] ;  /* 0x00007200ff0a77ac */ /* 0x000e220008000a00 */
[----:B------:R-:W1:Y:S01]  /*1560*/  LDC.64 R10, c[0x0][0x398] ;  /* 0x0000e600ff0a7b82 */ /* 0x000e620000000a00 */
[----:B------:R-:W-:Y:S02]  /*1570*/  IMAD.IADD R2, R4, 0x1, R7 ;  /* 0x0000000104027824 */ /* 0x000fe400078e0207 */
[----:B------:R-:W-:-:S05]  /*1580*/  HFMA2 R0, -RZ, RZ, 0, 0 ;  /* 0x00000000ff007431 */ /* 0x000fca00000001ff */
        /* <DEDUP_REMOVED lines=9> */
[----:B------:R-:W-:Y:S01]  /*1620*/  MOV R8, 0x3eaaaaab ;  /* 0x3eaaaaab00087802 */ /* 0x000fe20000000f00 */
[----:B------:R-:W-:Y:S04]  /*1630*/  BSSY.RECONVERGENT B2, `(.L_x_30) ;  /* 0x000000d000027945 */ /* 0x000fe80003800200 */
        /* <DEDUP_REMOVED lines=12> */
.L_x_31:
[----:B------:R-:W-:Y:S05]  /*1700*/  BSYNC.RECONVERGENT B2 ;  /* 0x0000000000027941 */ /* 0x000fea0003800200 */
.L_x_30:
[----:B------:R-:W0:Y:S01]  /*1710*/  LDCU UR5, c[0x0][0x390] ;  /* 0x00007200ff0577ac */ /* 0x000e220008000800 */
[----:B------:R-:W-:Y:S01]  /*1720*/  IADD3 R2, PT, PT, R2, 0x1, RZ ;  /* 0x0000000102027810 */ /* 0x000fe20007ffe0ff */
[----:B------:R-:W-:Y:S01]  /*1730*/  IMAD.MOV.U32 R0, RZ, RZ, RZ ;  /* 0x000000ffff007224 */ /* 0x000fe200078e00ff */
[----:B------:R-:W2:Y:S02]  /*1740*/  LDG.E R11, desc[UR8][R10.64+0x4] ;  /* 0x000004080a0b7981 */ /* 0x000ea4000c1e1900 */
[----:B0-----:R-:W-:-:S04]  /*1750*/  ISETP.GE.OR P3, PT, R2, UR5, P3 ;  /* 0x0000000502007c0c */ /* 0x001fc80009f66670 */
        /* <DEDUP_REMOVED lines=16> */
.L_x_33:
[----:B------:R-:W-:Y:S05]  /*1860*/  BSYNC.RECONVERGENT B2 ;  /* 0x0000000000027941 */ /* 0x000fea0003800200 */
.L_x_32:
[----:B------:R-:W-:Y:S01]  /*1870*/  FADD R27, R27, R0 ;  /* 0x000000001b1b7221 */ /* 0x000fe20000000000 */
[----:B------:R-:W-:-:S07]  /*1880*/  VIADD R7, R7, 0x2 ;  /* 0x0000000207077836 */ /* 0x000fce0000000000 */
.L_x_29:
[----:B------:R-:W0:Y:S02]  /*1890*/  LDCU UR5, c[0x0][0x3a0] ;  /* 0x00007400ff0577ac */ /* 0x000e240008000800 */
[----:B0-----:R-:W-:-:S04]  /*18a0*/  ULOP3.LUT UR5, UR5, 0x1, URZ, 0xc0, !UPT ;  /* 0x0000000105057892 */ /* 0x001fc8000f8ec0ff */
[----:B------:R-:W-:-:S09]  /*18b0*/  UISETP.NE.U32.AND UP0, UPT, UR5, 0x1, UPT ;  /* 0x000000010500788c */ /* 0x000fd2000bf05070 */
[----:B------:R-:W-:Y:S05]  /*18c0*/  BRA.U UP0, `(.L_x_1) ;  /* 0x0000000100707547 */ /* 0x000fea000b800000 */
[----:B------:R-:W0:Y:S01]  /*18d0*/  LDCU.64 UR10, c[0x0][0x390] ;  /* 0x00007200ff0a77ac */ /* 0x000e220008000a00 */
[----:B------:R-:W-:Y:S01]  /*18e0*/  IADD3 R4, PT, PT, R4, R7, RZ ;  /* 0x0000000704047210 */ /* 0x000fe20007ffe0ff */
[----:B------:R-:W1:Y:S01]  /*18f0*/  LDC.64 R10, c[0x0][0x398] ;  /* 0x0000e600ff0a7b82 */ /* 0x000e620000000a00 */
[----:B------:R-:W-:Y:S02]  /*1900*/  MOV R0, RZ ;  /* 0x000000ff00007202 */ /* 0x000fe40000000f00 */
[----:B0-----:R-:W-:-:S04]  /*1910*/  ISETP.GE.AND P0, PT, R9, UR11, PT ;  /* 0x0000000b09007c0c */ /* 0x001fc8000bf06270 */
[----:B------:R-:W-:-:S04]  /*1920*/  ISETP.GE.OR P0, PT, R4, UR10, P0 ;  /* 0x0000000a04007c0c */ /* 0x000fc80008706670 */
[----:B------:R-:W-:-:S13]  /*1930*/  ISETP.LT.OR P0, PT, R4, RZ, P0 ;  /* 0x000000ff0400720c */ /* 0x000fda0000701670 */
[----:B------:R-:W0:Y:S01]  /*1940*/  @!P0 LDC.64 R2, c[0x0][0x380] ;  /* 0x0000e000ff028b82 */ /* 0x000e220000000a00 */
[----:B------:R-:W-:Y:S02]  /*1950*/  @!P0 IMAD R13, R9, UR10, R4 ;  /* 0x0000000a090d8c24 */ /* 0x000fe4000f8e0204 */
[----:B-1----:R-:W-:-:S06]  /*1960*/  IMAD.WIDE.U32 R8, R7, 0x4, R10 ;  /* 0x0000000407087825 */ /* 0x002fcc00078e000a */
[----:B------:R-:W2:Y:S01]  /*1970*/  LDG.E R9, desc[UR8][R8.64] ;  /* 0x0000000808097981 */ /* 0x000ea2000c1e1900 */
[----:B0-----:R-:W-:-:S05]  /*1980*/  @!P0 IMAD.WIDE R2, R13, 0x4, R2 ;  /* 0x000000040d028825 */ /* 0x001fca00078e0202 */
[----:B------:R-:W2:Y:S01]  /*1990*/  @!P0 LDG.E R0, desc[UR8][R2.64] ;  /* 0x0000000802008981 */ /* 0x000ea2000c1e1900 */
[----:B------:R-:W-:-:S04]  /*19a0*/  IMAD.MOV.U32 R4, RZ, RZ, 0x3eaaaaab ;  /* 0x3eaaaaabff047424 */ /* 0x000fc800078e00ff */
[----:B------:R-:W-:Y:S01]  /*19b0*/  FFMA R7, R4, -R5, 1 ;  /* 0x3f80000004077423 */ /* 0x000fe20000000805 */
[----:B------:R-:W-:Y:S01]  /*19c0*/  BSSY.RECONVERGENT B2, `(.L_x_34) ;  /* 0x000000b000027945 */ /* 0x000fe20003800200 */
        /* <DEDUP_REMOVED lines=10> */
.L_x_35:
[----:B------:R-:W-:Y:S05]  /*1a70*/  BSYNC.RECONVERGENT B2 ;  /* 0x0000000000027941 */ /* 0x000fea0003800200 */
.L_x_34:
[----:B------:R-:W-:-:S07]  /*1a80*/  FADD R27, R27, R0 ;  /* 0x000000001b1b7221 */ /* 0x000fce0000000000 */
.L_x_1:
[----:B------:R-:W0:Y:S02]  /*1a90*/  LDCU.64 UR10, c[0x0][0x388] ;  /* 0x00007100ff0a77ac */ /* 0x000e240008000a00 */
[----:B0-----:R-:W-:-:S04]  /*1aa0*/  LEA R2, P0, R18, UR10, 0x2 ;  /* 0x0000000a12027c11 */ /* 0x001fc8000f8010ff */
[----:B------:R-:W-:-:S05]  /*1ab0*/  LEA.HI.X R3, R18, UR11, R6, 0x2, P0 ;  /* 0x0000000b12037c11 */ /* 0x000fca00080f1406 */
[----:B------:R-:W-:Y:S01]  /*1ac0*/  STG.E desc[UR8][R2.64], R27 ;  /* 0x0000001b02007986 */ /* 0x000fe2000c101908 */
[----:B------:R-:W-:Y:S05]  /*1ad0*/  EXIT ;  /* 0x000000000000794d */ /* 0x000fea0003800000 */
        .weak           $__internal_0_$__cuda_sm3x_div_rn_noftz_f32_slowpath
        .type           $__internal_0_$__cuda_sm3x_div_rn_noftz_f32_slowpath,@function
        .size           $__internal_0_$__cuda_sm3x_div_rn_noftz_f32_slowpath,(.L_x_141 - $__internal_0_$__cuda_sm3x_div_rn_noftz_f32_slowpath)
$__internal_0_$__cuda_sm3x_div_rn_noftz_f32_slowpath:
[----:B------:R-:W-:Y:S01]  /*1ae0*/  SHF.R.U32.HI R23, RZ, 0x17, R5 ;  /* 0x00000017ff177819 */ /* 0x000fe20000011605 */
[----:B------:R-:W-:Y:S01]  /*1af0*/  BSSY.RECONVERGENT B0, `(.L_x_36) ;  /* 0x0000066000007945 */ /* 0x000fe20003800200 */
[----:B------:R-:W-:Y:S01]  /*1b00*/  SHF.R.U32.HI R25, RZ, 0x17, R0 ;  /* 0x00000017ff197819 */ /* 0x000fe20000011600 */
[----:B------:R-:W-:Y:S01]  /*1b10*/  HFMA2 R21, -RZ, RZ, 2.125, 0 ;  /* 0x40400000ff157431 */ /* 0x000fe200000001ff */
[----:B------:R-:W-:Y:S02]  /*1b20*/  LOP3.LUT R23, R23, 0xff, RZ, 0xc0, !PT ;  /* 0x000000ff17177812 */ /* 0x000fe400078ec0ff */
[----:B------:R-:W-:Y:S02]  /*1b30*/  LOP3.LUT R25, R25, 0xff, RZ, 0xc0, !PT ;  /* 0x000000ff19197812 */ /* 0x000fe400078ec0ff */
[----:B------:R-:W-:-:S03]  /*1b40*/  IADD3 R23, PT, PT, R23, -0x1, RZ ;  /* 0xffffffff17177810 */ /* 0x000fc60007ffe0ff */
[----:B------:R-:W-:Y:S01]  /*1b50*/  VIADD R22, R25, 0xffffffff ;  /* 0xffffffff19167836 */ /* 0x000fe20000000000 */
[----:B------:R-:W-:-:S04]  /*1b60*/  ISETP.GT.U32.AND P0, PT, R23, 0xfd, PT ;  /* 0x000000fd1700780c */ /* 0x000fc80003f04070 */
[----:B------:R-:W-:-:S13]  /*1b70*/  ISETP.GT.U32.OR P0, PT, R22, 0xfd, P0 ;  /* 0x000000fd1600780c */ /* 0x000fda0000704470 */
[----:B------:R-:W-:Y:S01]  /*1b80*/  @!P0 MOV R20, RZ ;  /* 0x000000ff00148202 */ /* 0x000fe20000000f00 */
[----:B------:R-:W-:Y:S06]  /*1b90*/  @!P0 BRA `(.L_x_37) ;  /* 0x0000000000608947 */ /* 0x000fec0003800000 */
[----:B------:R-:W-:Y:S01]  /*1ba0*/  IMAD.MOV.U32 R24, RZ, RZ, 0x40400000 ;  /* 0x40400000ff187424 */ /* 0x000fe200078e00ff */
[----:B------:R-:W-:-:S04]  /*1bb0*/  FSETP.GTU.FTZ.AND P0, PT, |R0|, +INF , PT ;  /* 0x7f8000000000780b */ /* 0x000fc80003f1c200 */
[----:B------:R-:W-:-:S04]  /*1bc0*/  FSETP.GTU.FTZ.AND P1, PT, |R24|, +INF , PT ;  /* 0x7f8000001800780b */ /* 0x000fc80003f3c200 */
[----:B------:R-:W-:-:S13]  /*1bd0*/  PLOP3.LUT P0, PT, P0, P1, PT, 0xf8, 0x8f ;  /* 0x00000000008f781c */ /* 0x000fda0000703f70 */
[----:B------:R-:W-:Y:S05]  /*1be0*/  @P0 BRA `(.L_x_38) ;  /* 0x0000000400540947 */ /* 0x000fea0003800000 */
[----:B------:R-:W-:-:S13]  /*1bf0*/  LOP3.LUT P0, RZ, R21, 0x7fffffff, R0, 0xc8, !PT ;  /* 0x7fffffff15ff7812 */ /* 0x000fda000780c800 */
[----:B------:R-:W-:Y:S05]  /*1c00*/  @!P0 BRA `(.L_x_39) ;  /* 0x0000000400448947 */ /* 0x000fea0003800000 */
[----:B------:R-:W-:Y:S02]  /*1c10*/  FSETP.NEU.FTZ.AND P1, PT, |R0|, +INF , PT ;  /* 0x7f8000000000780b */ /* 0x000fe40003f3d200 */
[----:B------:R-:W-:Y:S02]  /*1c20*/  FSETP.NEU.FTZ.AND P4, PT, |R24|, +INF , PT ;  /* 0x7f8000001800780b */ /* 0x000fe40003f9d200 */
[----:B------:R-:W-:-:S11]  /*1c30*/  FSETP.NEU.FTZ.AND P0, PT, |R0|, +INF , PT ;  /* 0x7f8000000000780b */ /* 0x000fd60003f1d200 */
[----:B------:R-:W-:Y:S05]  /*1c40*/  @!P4 BRA !P1, `(.L_x_39) ;  /* 0x000000040034c947 */ /* 0x000fea0004800000 */
[----:B------:R-:W-:-:S04]  /*1c50*/  LOP3.LUT P1, RZ, R0, 0x7fffffff, RZ, 0xc0, !PT ;  /* 0x7fffffff00ff7812 */ /* 0x000fc8000782c0ff */
[----:B------:R-:W-:-:S13]  /*1c60*/  PLOP3.LUT P1, PT, P4, P1, PT, 0x2f, 0xf2 ;  /* 0x0000000000f2781c */ /* 0x000fda0002722577 */
[----:B------:R-:W-:Y:S05]  /*1c70*/  @P1 BRA `(.L_x_40) ;  /* 0x0000000400201947 */ /* 0x000fea0003800000 */
[----:B------:R-:W-:-:S04]  /*1c80*/  LOP3.LUT P1, RZ, R21, 0x7fffffff, RZ, 0xc0, !PT ;  /* 0x7fffffff15ff7812 */ /* 0x000fc8000782c0ff */
[----:B------:R-:W-:-:S13]  /*1c90*/  PLOP3.LUT P0, PT, P0, P1, PT, 0x2f, 0xf2 ;  /* 0x0000000000f2781c */ /* 0x000fda0000702577 */
[----:B------:R-:W-:Y:S05]  /*1ca0*/  @P0 BRA `(.L_x_41) ;  /* 0x0000000400080947 */ /* 0x000fea0003800000 */
[----:B------:R-:W-:Y:S02]  /*1cb0*/  ISETP.GE.AND P0, PT, R22, RZ, PT ;  /* 0x000000ff1600720c */ /* 0x000fe40003f06270 */
[----:B------:R-:W-:-:S11]  /*1cc0*/  ISETP.GE.AND P1, PT, R23, RZ, PT ;  /* 0x000000ff1700720c */ /* 0x000fd60003f26270 */
[----:B------:R-:W-:Y:S01]  /*1cd0*/  @P0 MOV R20, RZ ;  /* 0x000000ff00140202 */ /* 0x000fe20000000f00 */
[----:B------:R-:W-:Y:S01]  /*1ce0*/  @!P0 FFMA R0, R0, 1.84467440737095516160e+19, RZ ;  /* 0x5f80000000008823 */ /* 0x000fe200000000ff */
[----:B------:R-:W-:Y:S01]  /*1cf0*/  @!P0 MOV R20, 0xffffffc0 ;  /* 0xffffffc000148802 */ /* 0x000fe20000000f00 */
[----:B------:R-:W-:-:S04]  /*1d00*/  @!P1 FFMA R21, R24, 1.84467440737095516160e+19, RZ ;  /* 0x5f80000018159823 */ /* 0x000fc800000000ff */
[----:B------:R-:W-:-:S07]  /*1d10*/  @!P1 VIADD R20, R20, 0x40 ;  /* 0x0000004014149836 */ /* 0x000fce0000000000 */
.L_x_37:
[----:B------:R-:W-:Y:S01]  /*1d20*/  SHF.R.U32.HI R22, RZ, 0x17, R5 ;  /* 0x00000017ff167819 */ /* 0x000fe20000011605 */
[----:B------:R-:W-:Y:S01]  /*1d30*/  BSSY.RECONVERGENT B1, `(.L_x_42) ;  /* 0x0000038000017945 */ /* 0x000fe20003800200 */
[----:B------:R-:W-:Y:S02]  /*1d40*/  IADD3 R25, PT, PT, R25, -0x7f, RZ ;  /* 0xffffff8119197810 */ /* 0x000fe40007ffe0ff */
[----:B------:R-:W-:-:S03]  /*1d50*/  LOP3.LUT R22, R22, 0xff, RZ, 0xc0, !PT ;  /* 0x000000ff16167812 */ /* 0x000fc600078ec0ff */
[C---:B------:R-:W-:Y:S01]  /*1d60*/  IMAD R0, R25.reuse, -0x800000, R0 ;  /* 0xff80000019007824 */ /* 0x040fe200078e0200 */
[----:B------:R-:W-:Y:S02]  /*1d70*/  LEA R28, R22, 0xc0800000, 0x17 ;  /* 0xc0800000161c7811 */ /* 0x000fe400078eb8ff */
[----:B------:R-:W-:Y:S02]  /*1d80*/  IADD3 R25, PT, PT, R25, 0x7f, -R22 ;  /* 0x0000007f19197810 */ /* 0x000fe40007ffe816 */
[----:B------:R-:W-:-:S03]  /*1d90*/  IADD3 R28, PT, PT, -R28, R21, RZ ;  /* 0x000000151c1c7210 */ /* 0x000fc60007ffe1ff */
[----:B------:R-:W-:Y:S01]  /*1da0*/  IMAD.IADD R25, R25, 0x1, R20 ;  /* 0x0000000119197824 */ /* 0x000fe200078e0214 */
[----:B------:R-:W0:Y:S01]  /*1db0*/  MUFU.RCP R24, R28 ;  /* 0x0000001c00187308 */ /* 0x000e220000001000 */
[----:B------:R-:W-:-:S04]  /*1dc0*/  FADD.FTZ R23, -R28, -RZ ;  /* 0x800000ff1c177221 */ /* 0x000fc80000010100 */
[----:B0-----:R-:W-:-:S04]  /*1dd0*/  FFMA R21, R24, R23, 1 ;  /* 0x3f80000018157423 */ /* 0x001fc80000000017 */
[----:B------:R-:W-:-:S04]  /*1de0*/  FFMA R21, R24, R21, R24 ;  /* 0x0000001518157223 */ /* 0x000fc80000000018 */
[----:B------:R-:W-:-:S04]  /*1df0*/  FFMA R24, R0, R21, RZ ;  /* 0x0000001500187223 */ /* 0x000fc800000000ff */
[----:B------:R-:W-:-:S04]  /*1e00*/  FFMA R26, R23, R24, R0 ;  /* 0x00000018171a7223 */ /* 0x000fc80000000000 */
[----:B------:R-:W-:-:S04]  /*1e10*/  FFMA R26, R21, R26, R24 ;  /* 0x0000001a151a7223 */ /* 0x000fc80000000018 */
[----:B------:R-:W-:-:S04]  /*1e20*/  FFMA R23, R23, R26, R0 ;  /* 0x0000001a17177223 */ /* 0x000fc80000000000 */
[----:B------:R-:W-:-:S05]  /*1e30*/  FFMA R0, R21, R23, R26 ;  /* 0x0000001715007223 */ /* 0x000fca000000001a */
[----:B------:R-:W-:-:S04]  /*1e40*/  SHF.R.U32.HI R22, RZ, 0x17, R0 ;  /* 0x00000017ff167819 */ /* 0x000fc80000011600 */
[----:B------:R-:W-:-:S04]  /*1e50*/  LOP3.LUT R20, R22, 0xff, RZ, 0xc0, !PT ;  /* 0x000000ff16147812 */ /* 0x000fc800078ec0ff */
[----:B------:R-:W-:-:S04]  /*1e60*/  IADD3 R20, PT, PT, R20, R25, RZ ;  /* 0x0000001914147210 */ /* 0x000fc80007ffe0ff */
[----:B------:R-:W-:-:S04]  /*1e70*/  IADD3 R22, PT, PT, R20, -0x1, RZ ;  /* 0xffffffff14167810 */ /* 0x000fc80007ffe0ff */
[----:B------:R-:W-:-:S13]  /*1e80*/  ISETP.GE.U32.AND P0, PT, R22, 0xfe, PT ;  /* 0x000000fe1600780c */ /* 0x000fda0003f06070 */
[----:B------:R-:W-:Y:S05]  /*1e90*/  @!P0 BRA `(.L_x_43) ;  /* 0x0000000000808947 */ /* 0x000fea0003800000 */
[----:B------:R-:W-:-:S13]  /*1ea0*/  ISETP.GT.AND P0, PT, R20, 0xfe, PT ;  /* 0x000000fe1400780c */ /* 0x000fda0003f04270 */
[----:B------:R-:W-:Y:S05]  /*1eb0*/  @P0 BRA `(.L_x_44) ;  /* 0x00000000006c0947 */ /* 0x000fea0003800000 */
[----:B------:R-:W-:-:S13]  /*1ec0*/  ISETP.GE.AND P0, PT, R20, 0x1, PT ;  /* 0x000000011400780c */ /* 0x000fda0003f06270 */
[----:B------:R-:W-:Y:S05]  /*1ed0*/  @P0 BRA `(.L_x_45) ;  /* 0x0000000000740947 */ /* 0x000fea0003800000 */
[----:B------:R-:W-:Y:S02]  /*1ee0*/  ISETP.GE.AND P0, PT, R20, -0x18, PT ;  /* 0xffffffe81400780c */ /* 0x000fe40003f06270 */
[----:B------:R-:W-:-:S11]  /*1ef0*/  LOP3.LUT R0, R0, 0x80000000, RZ, 0xc0, !PT ;  /* 0x8000000000007812 */ /* 0x000fd600078ec0ff */
[----:B------:R-:W-:Y:S05]  /*1f00*/  @!P0 BRA `(.L_x_45) ;  /* 0x0000000000688947 */ /* 0x000fea0003800000 */
[CCC-:B------:R-:W-:Y:S01]  /*1f10*/  FFMA.RZ R22, R21.reuse, R23.reuse, R26.reuse ;  /* 0x0000001715167223 */ /* 0x1c0fe2000000c01a */
[CCC-:B------:R-:W-:Y:S01]  /*1f20*/  FFMA.RP R24, R21.reuse, R23.reuse, R26.reuse ;  /* 0x0000001715187223 */ /* 0x1c0fe2000000801a */
[----:B------:R-:W-:Y:S01]  /*1f30*/  FFMA.RM R23, R21, R23, R26 ;  /* 0x0000001715177223 */ /* 0x000fe2000000401a */
[C---:B------:R-:W-:Y:S01]  /*1f40*/  VIADD R21, R20.reuse, 0x20 ;  /* 0x0000002014157836 */ /* 0x040fe20000000000 */
[----:B------:R-:W-:Y:S02]  /*1f50*/  ISETP.NE.AND P0, PT, R20, RZ, PT ;  /* 0x000000ff1400720c */ /* 0x000fe40003f05270 */
[----:B------:R-:W-:Y:S02]  /*1f60*/  LOP3.LUT R22, R22, 0x7fffff, RZ, 0xc0, !PT ;  /* 0x007fffff16167812 */ /* 0x000fe400078ec0ff */
[----:B------:R-:W-:Y:S02]  /*1f70*/  ISETP.NE.AND P1, PT, R20, RZ, PT ;  /* 0x000000ff1400720c */ /* 0x000fe40003f25270 */
[----:B------:R-:W-:-:S02]  /*1f80*/  LOP3.LUT R22, R22, 0x800000, RZ, 0xfc, !PT ;  /* 0x0080000016167812 */ /* 0x000fc400078efcff */
[----:B------:R-:W-:Y:S02]  /*1f90*/  IADD3 R20, PT, PT, -R20, RZ, RZ ;  /* 0x000000ff14147210 */ /* 0x000fe40007ffe1ff */
[----:B------:R-:W-:Y:S02]  /*1fa0*/  SHF.L.U32 R21, R22, R21, RZ ;  /* 0x0000001516157219 */ /* 0x000fe400000006ff */
[----:B------:R-:W-:Y:S02]  /*1fb0*/  FSETP.NEU.FTZ.AND P2, PT, R24, R23, PT ;  /* 0x000000171800720b */ /* 0x000fe40003f5d000 */
[----:B------:R-:W-:Y:S02]  /*1fc0*/  SEL R23, R20, RZ, P0 ;  /* 0x000000ff14177207 */ /* 0x000fe40000000000 */
[----:B------:R-:W-:Y:S02]  /*1fd0*/  ISETP.NE.AND P1, PT, R21, RZ, P1 ;  /* 0x000000ff1500720c */ /* 0x000fe40000f25270 */
[----:B------:R-:W-:-:S02]  /*1fe0*/  SHF.R.U32.HI R23, RZ, R23, R22 ;  /* 0x00000017ff177219 */ /* 0x000fc40000011616 */
[----:B------:R-:W-:Y:S02]  /*1ff0*/  PLOP3.LUT P1, PT, P2, P1, PT, 0xf8, 0x8f ;  /* 0x00000000008f781c */ /* 0x000fe40001723f70 */
[----:B------:R-:W-:Y:S02]  /*2000*/  SHF.R.U32.HI R21, RZ, 0x1, R23 ;  /* 0x00000001ff157819 */ /* 0x000fe40000011617 */
[----:B------:R-:W-:-:S04]  /*2010*/  SEL R20, RZ, 0x1, !P1 ;  /* 0x00000001ff147807 */ /* 0x000fc80004800000 */
[----:B------:R-:W-:-:S04]  /*2020*/  LOP3.LUT R20, R20, 0x1, R21, 0xf8, !PT ;  /* 0x0000000114147812 */ /* 0x000fc800078ef815 */
[----:B------:R-:W-:-:S04]  /*2030*/  LOP3.LUT R20, R20, R23, RZ, 0xc0, !PT ;  /* 0x0000001714147212 */ /* 0x000fc800078ec0ff */
[----:B------:R-:W-:-:S04]  /*2040*/  IADD3 R21, PT, PT, R21, R20, RZ ;  /* 0x0000001415157210 */ /* 0x000fc80007ffe0ff */
[----:B------:R-:W-:Y:S01]  /*2050*/  LOP3.LUT R0, R21, R0, RZ, 0xfc, !PT ;  /* 0x0000000015007212 */ /* 0x000fe200078efcff */
[----:B------:R-:W-:Y:S06]  /*2060*/  BRA `(.L_x_45) ;  /* 0x0000000000107947 */ /* 0x000fec0003800000 */
.L_x_44:
[----:B------:R-:W-:-:S04]  /*2070*/  LOP3.LUT R0, R0, 0x80000000, RZ, 0xc0, !PT ;  /* 0x8000000000007812 */ /* 0x000fc800078ec0ff */
[----:B------:R-:W-:Y:S01]  /*2080*/  LOP3.LUT R0, R0, 0x7f800000, RZ, 0xfc, !PT ;  /* 0x7f80000000007812 */ /* 0x000fe200078efcff */
[----:B------:R-:W-:Y:S06]  /*2090*/  BRA `(.L_x_45) ;  /* 0x0000000000047947 */ /* 0x000fec0003800000 */
.L_x_43:
[----:B------:R-:W-:-:S07]  /*20a0*/  IMAD R0, R25, 0x800000, R0 ;  /* 0x0080000019007824 */ /* 0x000fce00078e0200 */
.L_x_45:
[----:B------:R-:W-:Y:S05]  /*20b0*/  BSYNC.RECONVERGENT B1 ;  /* 0x0000000000017941 */ /* 0x000fea0003800200 */
.L_x_42:
[----:B------:R-:W-:Y:S05]  /*20c0*/  BRA `(.L_x_46) ;  /* 0x0000000000207947 */ /* 0x000fea0003800000 */
.L_x_41:
[----:B------:R-:W-:-:S04]  /*20d0*/  LOP3.LUT R0, R21, 0x80000000, R0, 0x48, !PT ;  /* 0x8000000015007812 */ /* 0x000fc800078e4800 */
[----:B------:R-:W-:Y:S01]  /*20e0*/  LOP3.LUT R0, R0, 0x7f800000, RZ, 0xfc, !PT ;  /* 0x7f80000000007812 */ /* 0x000fe200078efcff */
[----:B------:R-:W-:Y:S06]  /*20f0*/  BRA `(.L_x_46) ;  /* 0x0000000000147947 */ /* 0x000fec0003800000 */
.L_x_40:
[----:B------:R-:W-:Y:S01]  /*2100*/  LOP3.LUT R0, R21, 0x80000000, R0, 0x48, !PT ;  /* 0x8000000015007812 */ /* 0x000fe200078e4800 */
[----:B------:R-:W-:Y:S06]  /*2110*/  BRA `(.L_x_46) ;  /* 0x00000000000c7947 */ /* 0x000fec0003800000 */
.L_x_39:
[----:B------:R-:W0:Y:S01]  /*2120*/  MUFU.RSQ R0, -QNAN ;  /* 0xffc0000000007908 */ /* 0x000e220000001400 */
[----:B------:R-:W-:Y:S05]  /*2130*/  BRA `(.L_x_46) ;  /* 0x0000000000047947 */ /* 0x000fea0003800000 */
.L_x_38:
[----:B------:R-:W-:-:S07]  /*2140*/  FADD.FTZ R0, R0, R24 ;  /* 0x0000001800007221 */ /* 0x000fce0000010000 */
.L_x_46:
[----:B------:R-:W-:Y:S05]  /*2150*/  BSYNC.RECONVERGENT B0 ;  /* 0x0000000000007941 */ /* 0x000fea0003800200 */
.L_x_36:
[----:B------:R-:W-:Y:S01]  /*2160*/  HFMA2 R21, -RZ, RZ, 0, 0 ;  /* 0x00000000ff157431 */ /* 0x000fe200000001ff */
[----:B------:R-:W-:-:S04]  /*2170*/  MOV R20, R8 ;  /* 0x0000000800147202 */ /* 0x000fc80000000f00 */
[----:B0-----:R-:W-:Y:S05]  /*2180*/  RET.REL.NODEC R20 `(_Z15horizontal_convPfS_iiS_i) ;  /* 0xffffffdc149c7950 */ /* 0x001fea0003c3ffff */
.L_x_47:
        /* <DEDUP_REMOVED lines=15> */
.L_x_141:


//--------------------- .text._Z13vertical_convPfS_iiS_i --------------------------
	.section	.text._Z13vertical_convPfS_iiS_i,"ax",@progbits
	.align	128
        .global         _Z13vertical_convPfS_iiS_i
        .type           _Z13vertical_convPfS_iiS_i,@function
        .size           _Z13vertical_convPfS_iiS_i,(.L_x_142 - _Z13vertical_convPfS_iiS_i)
        .other          _Z13vertical_convPfS_iiS_i,@"STO_CUDA_ENTRY STV_DEFAULT"
_Z13vertical_convPfS_iiS_i:
.text._Z13vertical_convPfS_iiS_i:
        /* <DEDUP_REMOVED lines=37> */
[----:B------:R-:W1:Y:S02]  /*0250*/  LDCU.64 UR10, c[0x0][0x390] ;  /* 0x00007200ff0a77ac */ /* 0x000e640008000a00 */
[----:B------:R-:W-:-:S07]  /*0260*/  MOV R15, UR4 ;  /* 0x00000004000f7c02 */ /* 0x000fce0008000f00 */
.L_x_66:
[----:B------:R-:W-:Y:S01]  /*0270*/  IADD3 R11, PT, PT, R10, R13, RZ ;  /* 0x0000000d0a0b7210 */ /* 0x000fe20007ffe0ff */
[----:B------:R-:W-:Y:S02]  /*0280*/  IMAD.MOV.U32 R20, RZ, RZ, RZ ;  /* 0x000000ffff147224 */ /* 0x000fe400078e00ff */
[----:B0-----:R-:W-:Y:S01]  /*0290*/  IMAD.WIDE.U32 R2, R13, 0x4, R4 ;  /* 0x000000040d027825 */ /* 0x001fe200078e0004 */
[----:B-1----:R-:W-:-:S04]  /*02a0*/  ISETP.GE.AND P0, PT, R11, UR11, PT ;  /* 0x0000000b0b007c0c */ /* 0x002fc8000bf06270 */
[----:B------:R-:W-:-:S04]  /*02b0*/  ISETP.GE.OR P0, PT, R8, UR10, P0 ;  /* 0x0000000a08007c0c */ /* 0x000fc80008706670 */
[----:B------:R-:W-:-:S04]  /*02c0*/  ISETP.LT.OR P0, PT, R8, RZ, P0 ;  /* 0x000000ff0800720c */ /* 0x000fc80000701670 */
[----:B------:R-:W-:-:S13]  /*02d0*/  ISETP.LT.OR P0, PT, R11, RZ, P0 ;  /* 0x000000ff0b00720c */ /* 0x000fda0000701670 */
[----:B------:R-:W0:Y:S01]  /*02e0*/  @!P0 LDC.64 R18, c[0x0][0x380] ;  /* 0x0000e000ff128b82 */ /* 0x000e220000000a00 */
[----:B------:R-:W-:-:S04]  /*02f0*/  @!P0 IMAD R21, R11, UR10, R8 ;  /* 0x0000000a0b158c24 */ /* 0x000fc8000f8e0208 */
[----:B0-----:R-:W-:Y:S02]  /*0300*/  @!P0 IMAD.WIDE R18, R21, 0x4, R18 ;  /* 0x0000000415128825 */ /* 0x001fe400078e0212 */
[----:B------:R-:W2:Y:S04]  /*0310*/  LDG.E R21, desc[UR8][R2.64] ;  /* 0x0000000802157981 */ /* 0x000ea8000c1e1900 */
        /* <DEDUP_REMOVED lines=11> */
[----:B------:R-:W-:-:S07]  /*03d0*/  MOV R14, 0x3f0 ;  /* 0x000003f0000e7802 */ /* 0x000fce0000000f00 */
[----:B------:R-:W-:Y:S05]  /*03e0*/  CALL.REL.NOINC `($__internal_1_$__cuda_sm3x_div_rn_noftz_f32_slowpath) ;  /* 0x0000001800407944 */ /* 0x000fea0003c00000 */
[----:B------:R-:W-:-:S07]  /*03f0*/  MOV R21, R0 ;  /* 0x0000000000157202 */ /* 0x000fce0000000f00 */
.L_x_51:
[----:B------:R-:W-:Y:S05]  /*0400*/  BSYNC.RECONVERGENT B2 ;  /* 0x0000000000027941 */ /* 0x000fea0003800200 */
.L_x_50:
[----:B------:R-:W-:Y:S02]  /*0410*/  VIADD R23, R11, 0x1 ;  /* 0x000000010b177836 */ /* 0x000fe40000000000 */
[----:B------:R-:W-:-:S03]  /*0420*/  HFMA2 R0, -RZ, RZ, 0, 0 ;  /* 0x00000000ff007431 */ /* 0x000fc600000001ff */
[----:B------:R-:W-:-:S04]  /*0430*/  ISETP.GE.AND P0, PT, R23, UR11, PT ;  /* 0x0000000b17007c0c */ /* 0x000fc8000bf06270 */
        /* <DEDUP_REMOVED lines=9> */
[----:B------:R-:W-:Y:S01]  /*04d0*/  BSSY.RECONVERGENT B2, `(.L_x_52) ;  /* 0x000000d000027945 */ /* 0x000fe20003800200 */
[----:B------:R-:W-:-:S03]  /*04e0*/  FADD R24, R21, R24 ;  /* 0x0000001815187221 */ /* 0x000fc60000000000 */
        /* <DEDUP_REMOVED lines=10> */
[----:B------:R-:W-:-:S07]  /*0590*/  IMAD.MOV.U32 R21, RZ, RZ, R0 ;  /* 0x000000ffff157224 */ /* 0x000fce00078e0000 */
.L_x_53:
[----:B------:R-:W-:Y:S05]  /*05a0*/  BSYNC.RECONVERGENT B2 ;  /* 0x0000000000027941 */ /* 0x000fea0003800200 */
.L_x_52:
[----:B------:R-:W-:Y:S01]  /*05b0*/  IADD3 R23, PT, PT, R11, 0x2, RZ ;  /* 0x000000020b177810 */ /* 0x000fe20007ffe0ff */
        /* <DEDUP_REMOVED lines=10> */
[----:B------:R-:W-:Y:S01]  /*0660*/  IMAD.MOV.U32 R25, RZ, RZ, 0x3eaaaaab ;  /* 0x3eaaaaabff197424 */ /* 0x000fe200078e00ff */
[----:B------:R-:W-:Y:S01]  /*0670*/  BSSY.RECONVERGENT B2, `(.L_x_54) ;  /* 0x000000d000027945 */ /* 0x000fe20003800200 */
[----:B------:R-:W-:Y:S02]  /*0680*/  FADD R24, R24, R21 ;  /* 0x0000001518187221 */ /* 0x000fe40000000000 */
        /* <DEDUP_REMOVED lines=11> */
.L_x_55:
[----:B------:R-:W-:Y:S05]  /*0740*/  BSYNC.RECONVERGENT B2 ;  /* 0x0000000000027941 */ /* 0x000fea0003800200 */
.L_x_54:
[----:B------:R-:W-:Y:S01]  /*0750*/  IADD3 R23, PT, PT, R11, 0x3, RZ ;  /* 0x000000030b177810 */ /* 0x000fe20007ffe0ff */
[----:B------:R-:W-:-:S03]  /*0760*/  IMAD.MOV.U32 R0, RZ, RZ, RZ ;  /* 0x000000ffff007224 */ /* 0x000fc600078e00ff */
        /* <DEDUP_REMOVED lines=9> */
[----:B------:R-:W-:Y:S01]  /*0800*/  HFMA2 R25, -RZ, RZ, 1.666015625, -0.052093505859375 ;  /* 0x3eaaaaabff197431 */ /* 0x000fe200000001ff */
        /* <DEDUP_REMOVED lines=13> */
.L_x_57:
[----:B------:R-:W-:Y:S05]  /*08e0*/  BSYNC.RECONVERGENT B2 ;  /* 0x0000000000027941 */ /* 0x000fea0003800200 */
.L_x_56:
        /* <DEDUP_REMOVED lines=25> */
.L_x_59:
[----:B------:R-:W-:Y:S05]  /*0a80*/  BSYNC.RECONVERGENT B2 ;  /* 0x0000000000027941 */ /* 0x000fea0003800200 */
.L_x_58:
        /* <DEDUP_REMOVED lines=25> */
.L_x_61:
[----:B------:R-:W-:Y:S05]  /*0c20*/  BSYNC.RECONVERGENT B2 ;  /* 0x0000000000027941 */ /* 0x000fea0003800200 */
.L_x_60:
        /* <DEDUP_REMOVED lines=25> */
.L_x_63:
[----:B------:R-:W-:Y:S05]  /*0dc0*/  BSYNC.RECONVERGENT B2 ;  /* 0x0000000000027941 */ /* 0x000fea0003800200 */
.L_x_62:
[----:B------:R-:W-:Y:S02]  /*0dd0*/  VIADD R11, R11, 0x7 ;  /* 0x000000070b0b7836 */ /* 0x000fe40000000000 */
[----:B------:R-:W-:Y:S01]  /*0de0*/  HFMA2 R0, -RZ, RZ, 0, 0 ;  /* 0x00000000ff007431 */ /* 0x000fe200000001ff */
[----:B------:R-:W2:Y:S02]  /*0df0*/  LDG.E R3, desc[UR8][R2.64+0x1c] ;  /* 0x00001c0802037981 */ /* 0x000ea4000c1e1900 */
[----:B------:R-:W-:-:S04]  /*0e00*/  ISETP.GE.AND P0, PT, R11, UR11, PT ;  /* 0x0000000b0b007c0c */ /* 0x000fc8000bf06270 */
[----:B------:R-:W-:-:S04]  /*0e10*/  ISETP.GE.OR P0, PT, R8, UR10, P0 ;  /* 0x0000000a08007c0c */ /* 0x000fc80008706670 */
[----:B------:R-:W-:-:S04]  /*0e20*/  ISETP.LT.OR P0, PT, R8, RZ, P0 ;  /* 0x000000ff0800720c */ /* 0x000fc80000701670 */
[----:B------:R-:W-:-:S13]  /*0e30*/  ISETP.LT.OR P0, PT, R11, RZ, P0 ;  /* 0x000000ff0b00720c */ /* 0x000fda0000701670 */
[----:B------:R-:W0:Y:S01]  /*0e40*/  @!P0 LDC.64 R18, c[0x0][0x380] ;  /* 0x0000e000ff128b82 */ /* 0x000e220000000a00 */
[----:B------:R-:W-:-:S04]  /*0e50*/  @!P0 IMAD R11, R11, UR10, R8 ;  /* 0x0000000a0b0b8c24 */ /* 0x000fc8000f8e0208 */
[----:B0-----:R-:W-:-:S05]  /*0e60*/  @!P0 IMAD.WIDE R18, R11, 0x4, R18 ;  /* 0x000000040b128825 */ /* 0x001fca00078e0212 */
[----:B------:R-:W2:Y:S01]  /*0e70*/  @!P0 LDG.E R0, desc[UR8][R18.64] ;  /* 0x0000000812008981 */ /* 0x000ea2000c1e1900 */
[----:B------:R-:W-:-:S05]  /*0e80*/  MOV R11, 0x3eaaaaab ;  /* 0x3eaaaaab000b7802 */ /* 0x000fca0000000f00 */
        /* <DEDUP_REMOVED lines=10> */
[----:B------:R-:W-:-:S07]  /*0f30*/  MOV R14, 0xf50 ;  /* 0x00000f50000e7802 */ /* 0x000fce0000000f00 */
[----:B------:R-:W-:Y:S05]  /*0f40*/  CALL.REL.NOINC `($__internal_1_$__cuda_sm3x_div_rn_noftz_f32_slowpath) ;  /* 0x0000000c00687944 */ /* 0x000fea0003c00000 */
.L_x_65:
[----:B------:R-:W-:Y:S05]  /*0f50*/  BSYNC.RECONVERGENT B2 ;  /* 0x0000000000027941 */ /* 0x000fea0003800200 */
.L_x_64:
[----:B------:R-:W-:Y:S02]  /*0f60*/  VIADD R13, R13, 0x8 ;  /* 0x000000080d0d7836 */ /* 0x000fe40000000000 */
[----:B------:R-:W-:-:S03]  /*0f70*/  FADD R24, R24, R0 ;  /* 0x0000000018187221 */ /* 0x000fc60000000000 */
[----:B------:R-:W-:-:S13]  /*0f80*/  ISETP.NE.AND P0, PT, R13, R15, PT ;  /* 0x0000000f0d00720c */ /* 0x000fda0003f05270 */
[----:B------:R-:W-:Y:S05]  /*0f90*/  @P0 BRA `(.L_x_66) ;  /* 0xfffffff000b40947 */ /* 0x000fea000383ffff */
.L_x_49:
[----:B------:R-:W-:-:S09]  /*0fa0*/  UISETP.NE.AND UP0, UPT, UR6, URZ, UPT ;  /* 0x000000ff0600728c */ /* 0x000fd2000bf05270 */
[----:B------:R-:W-:Y:S05]  /*0fb0*/  BRA.U !UP0, `(.L_x_48) ;  /* 0x0000000d08387547 */ /* 0x000fea000b800000 */
[----:B------:R-:W0:Y:S01]  /*0fc0*/  LDCU UR4, c[0x0][0x3a0] ;  /* 0x00007400ff0477ac */ /* 0x000e220008000800 */
[----:B------:R-:W-:Y:S02]  /*0fd0*/  UISETP.GE.U32.AND UP0, UPT, UR6, 0x4, UPT ;  /* 0x000000040600788c */ /* 0x000fe4000bf06070 */
[----:B0-----:R-:W-:-:S07]  /*0fe0*/  ULOP3.LUT UR4, UR4, 0x3, URZ, 0xc0, !UPT ;  /* 0x0000000304047892 */ /* 0x001fce000f8ec0ff */
[----:B------:R-:W-:Y:S05]  /*0ff0*/  BRA.U !UP0, `(.L_x_67) ;  /* 0x0000000508b87547 */ /* 0x000fea000b800000 */
[----:B------:R-:W0:Y:S01]  /*1000*/  LDCU.64 UR10, c[0x0][0x390] ;  /* 0x00007200ff0a77ac */ /* 0x000e220008000a00 */
[----:B------:R-:W-:Y:S01]  /*1010*/  IADD3 R3, PT, PT, R10, R15, RZ ;  /* 0x0000000f0a037210 */ /* 0x000fe20007ffe0ff */
[----:B------:R-:W1:Y:S01]  /*1020*/  LDC.64 R4, c[0x0][0x398] ;  /* 0x0000e600ff047b82 */ /* 0x000e620000000a00 */
[----:B------:R-:W-:Y:S02]  /*1030*/  HFMA2 R0, -RZ, RZ, 0, 0 ;  /* 0x00000000ff007431 */ /* 0x000fe400000001ff */
[----:B0-----:R-:W-:-:S04]  /*1040*/  ISETP.GE.AND P0, PT, R3, UR11, PT ;  /* 0x0000000b03007c0c */ /* 0x001fc8000bf06270 */
[----:B------:R-:W-:-:S04]  /*1050*/  ISETP.GE.OR P0, PT, R8, UR10, P0 ;  /* 0x0000000a08007c0c */ /* 0x000fc80008706670 */
[----:B------:R-:W-:Y:S01]  /*1060*/  ISETP.LT.OR P0, PT, R8, RZ, P0 ;  /* 0x000000ff0800720c */ /* 0x000fe20000701670 */
[----:B-1----:R-:W-:-:S03]  /*1070*/  IMAD.WIDE.U32 R4, R15, 0x4, R4 ;  /* 0x000000040f047825 */ /* 0x002fc600078e0004 */
[----:B------:R-:W-:-:S13]  /*1080*/  ISETP.LT.OR P0, PT, R3, RZ, P0 ;  /* 0x000000ff0300720c */ /* 0x000fda0000701670 */
[----:B------:R-:W0:Y:S01]  /*1090*/  @!P0 LDC.64 R18, c[0x0][0x380] ;  /* 0x0000e000ff128b82 */ /* 0x000e220000000a00 */
[----:B------:R-:W-:-:S04]  /*10a0*/  @!P0 IMAD R11, R3, UR10, R8 ;  /* 0x0000000a030b8c24 */ /* 0x000fc8000f8e0208 */
[----:B0-----:R-:W-:Y:S02]  /*10b0*/  @!P0 IMAD.WIDE R18, R11, 0x4, R18 ;  /* 0x000000040b128825 */ /* 0x001fe400078e0212 */
[----:B------:R-:W2:Y:S04]  /*10c0*/  LDG.E R11, desc[UR8][R4.64] ;  /* 0x00000008040b7981 */ /* 0x000ea8000c1e1900 */
        /* <DEDUP_REMOVED lines=14> */
.L_x_69:
[----:B------:R-:W-:Y:S05]  /*11b0*/  BSYNC.RECONVERGENT B2 ;  /* 0x0000000000027941 */ /* 0x000fea0003800200 */
.L_x_68:
[----:B------:R-:W0:Y:S01]  /*11c0*/  LDCU.64 UR10, c[0x0][0x390] ;  /* 0x00007200ff0a77ac */ /* 0x000e220008000a00 */
[----:B------:R-:W-:Y:S01]  /*11d0*/  IADD3 R13, PT, PT, R3, 0x1, RZ ;  /* 0x00000001030d7810 */ /* 0x000fe20007ffe0ff */
[----:B------:R-:W-:-:S03]  /*11e0*/  IMAD.MOV.U32 R0, RZ, RZ, RZ ;  /* 0x000000ffff007224 */ /* 0x000fc600078e00ff */
[----:B0-----:R-:W-:-:S04]  /*11f0*/  ISETP.GE.AND P0, PT, R13, UR11, PT ;  /* 0x0000000b0d007c0c */ /* 0x001fc8000bf06270 */
        /* <DEDUP_REMOVED lines=9> */
[----:B------:R-:W-:Y:S04]  /*1290*/  BSSY.RECONVERGENT B2, `(.L_x_70) ;  /* 0x000000d000027945 */ /* 0x000fe80003800200 */
[----:B------:R-:W-:Y:S01]  /*12a0*/  FFMA R2, R21, -R12, 1 ;  /* 0x3f80000015027423 */ /* 0x000fe2000000080c */
[----:B--2---:R-:W-:-:S03]  /*12b0*/  FMUL R20, R13, R0 ;  /* 0x000000000d147220 */ /* 0x004fc60000400000 */
[----:B------:R-:W-:Y:S01]  /*12c0*/  FFMA R0, R2, R21, 0.3333333432674407959 ;  /* 0x3eaaaaab02007423 */ /* 0x000fe20000000015 */
[----:B------:R-:W-:Y:S01]  /*12d0*/  FADD R2, R24, R11 ;  /* 0x0000000b18027221 */ /* 0x000fe20000000000 */
[----:B------:R-:W0:Y:S02]  /*12e0*/  FCHK P0, R20, 3 ;  /* 0x4040000014007902 */ /* 0x000e240000000000 */
[----:B------:R-:W-:-:S04]  /*12f0*/  FFMA R13, R0, R20, RZ ;  /* 0x00000014000d7223 */ /* 0x000fc800000000ff */
[----:B------:R-:W-:-:S04]  /*1300*/  FFMA R14, R13, -3, R20 ;  /* 0xc04000000d0e7823 */ /* 0x000fc80000000014 */
[----:B------:R-:W-:Y:S01]  /*1310*/  FFMA R13, R0, R14, R13 ;  /* 0x0000000e000d7223 */ /* 0x000fe2000000000d */
[----:B0-----:R-:W-:Y:S06]  /*1320*/  @!P0 BRA `(.L_x_71) ;  /* 0x00000000000c8947 */ /* 0x001fec0003800000 */
[----:B------:R-:W-:-:S07]  /*1330*/  MOV R14, 0x1350 ;  /* 0x00001350000e7802 */ /* 0x000fce0000000f00 */
[----:B------:R-:W-:Y:S05]  /*1340*/  CALL.REL.NOINC `($__internal_1_$__cuda_sm3x_div_rn_noftz_f32_slowpath) ;  /* 0x0000000800687944 */ /* 0x000fea0003c00000 */
[----:B------:R-:W-:-:S07]  /*1350*/  MOV R13, R0 ;  /* 0x00000000000d7202 */ /* 0x000fce0000000f00 */
.L_x_71:
[----:B------:R-:W-:Y:S05]  /*1360*/  BSYNC.RECONVERGENT B2 ;  /* 0x0000000000027941 */ /* 0x000fea0003800200 */
.L_x_70:
[----:B------:R-:W0:Y:S01]  /*1370*/  LDCU.64 UR10, c[0x0][0x390] ;  /* 0x00007200ff0a77ac */ /* 0x000e220008000a00 */
[----:B------:R-:W-:Y:S02]  /*1380*/  VIADD R11, R3, 0x2 ;  /* 0x00000002030b7836 */ /* 0x000fe40000000000 */
[----:B------:R-:W-:-:S03]  /*1390*/  HFMA2 R0, -RZ, RZ, 0, 0 ;  /* 0x00000000ff007431 */ /* 0x000fc600000001ff */
        /* <DEDUP_REMOVED lines=23> */
.L_x_73:
[----:B------:R-:W-:Y:S05]  /*1510*/  BSYNC.RECONVERGENT B2 ;  /* 0x0000000000027941 */ /* 0x000fea0003800200 */
.L_x_72:
[----:B------:R-:W0:Y:S01]  /*1520*/  LDCU.64 UR10, c[0x0][0x390] ;  /* 0x00007200ff0a77ac */ /* 0x000e220008000a00 */
[----:B------:R-:W-:Y:S01]  /*1530*/  IADD3 R3, PT, PT, R3, 0x3, RZ ;  /* 0x0000000303037810 */ /* 0x000fe20007ffe0ff */
[----:B------:R-:W-:Y:S01]  /*1540*/  HFMA2 R0, -RZ, RZ, 0, 0 ;  /* 0x00000000ff007431 */ /* 0x000fe200000001ff */
[----:B------:R-:W2:Y:S02]  /*1550*/  LDG.E R5, desc[UR8][R4.64+0xc] ;  /* 0x00000c0804057981 */ /* 0x000ea4000c1e1900 */
[----:B0-----:R-:W-:-:S04]  /*1560*/  ISETP.GE.AND P0, PT, R3, UR11, PT ;  /* 0x0000000b03007c0c */ /* 0x001fc8000bf06270 */
[----:B------:R-:W-:-:S04]  /*1570*/  ISETP.GE.OR P0, PT, R8, UR10, P0 ;  /* 0x0000000a08007c0c */ /* 0x000fc80008706670 */
[----:B------:R-:W-:-:S04]  /*1580*/  ISETP.LT.OR P0, PT, R8, RZ, P0 ;  /* 0x000000ff0800720c */ /* 0x000fc80000701670 */
[----:B------:R-:W-:-:S13]  /*1590*/  ISETP.LT.OR P0, PT, R3, RZ, P0 ;  /* 0x000000ff0300720c */ /* 0x000fda0000701670 */
[----:B------:R-:W0:Y:S01]  /*15a0*/  @!P0 LDC.64 R18, c[0x0][0x380] ;  /* 0x0000e000ff128b82 */ /* 0x000e220000000a00 */
[----:B------:R-:W-:-:S04]  /*15b0*/  @!P0 IMAD R3, R3, UR10, R8 ;  /* 0x0000000a03038c24 */ /* 0x000fc8000f8e0208 */
[----:B0-----:R-:W-:-:S05]  /*15c0*/  @!P0 IMAD.WIDE R18, R3, 0x4, R18 ;  /* 0x0000000403128825 */ /* 0x001fca00078e0212 */
        /* <DEDUP_REMOVED lines=14> */
.L_x_75:
[----:B------:R-:W-:Y:S05]  /*16b0*/  BSYNC.RECONVERGENT B2 ;  /* 0x0000000000027941 */ /* 0x000fea0003800200 */
.L_x_74:
[----:B------:R-:W-:Y:S01]  /*16c0*/  FADD R24, R2, R0 ;  /* 0x0000000002187221 */ /* 0x000fe20000000000 */
[----:B------:R-:W-:-:S07]  /*16d0*/  IADD3 R15, PT, PT, R15, 0x4, RZ ;  /* 0x000000040f0f7810 */ /* 0x000fce0007ffe0ff */
.L_x_67:
[----:B------:R-:W-:-:S09]  /*16e0*/  UISETP.NE.AND UP0, UPT, UR4, URZ, UPT ;  /* 0x000000ff0400728c */ /* 0x000fd2000bf05270 */
[----:B------:R-:W-:Y:S05]  /*16f0*/  BRA.U !UP0, `(.L_x_48) ;  /* 0x0000000508687547 */ /* 0x000fea000b800000 */
[----:B------:R-:W-:-:S09]  /*1700*/  UISETP.NE.AND UP0, UPT, UR4, 0x1, UPT ;  /* 0x000000010400788c */ /* 0x000fd2000bf05270 */
[----:B------:R-:W-:Y:S05]  /*1710*/  BRA.U !UP0, `(.L_x_76) ;  /* 0x0000000108e07547 */ /* 0x000fea000b800000 */
[----:B------:R-:W0:Y:S01]  /*1720*/  LDCU.64 UR10, c[0x0][0x390] ;  /* 0x00007200ff0a77ac */ /* 0x000e220008000a00 */
[----:B------:R-:W-:Y:S01]  /*1730*/  IADD3 R3, PT, PT, R10, R15, RZ ;  /* 0x0000000f0a037210 */ /* 0x000fe20007ffe0ff */
[----:B------:R-:W1:Y:S01]  /*1740*/  LDC.64 R4, c[0x0][0x398] ;  /* 0x0000e600ff047b82 */ /* 0x000e620000000a00 */
[----:B------:R-:W-:Y:S02]  /*1750*/  IMAD.MOV.U32 R0, RZ, RZ, RZ ;  /* 0x000000ffff007224 */ /* 0x000fe400078e00ff */
        /* <DEDUP_REMOVED lines=23> */
.L_x_78:
[----:B------:R-:W-:Y:S05]  /*18d0*/  BSYNC.RECONVERGENT B2 ;  /* 0x0000000000027941 */ /* 0x000fea0003800200 */
.L_x_77:
[----:B------:R-:W0:Y:S01]  /*18e0*/  LDCU.64 UR10, c[0x0][0x390] ;  /* 0x00007200ff0a77ac */ /* 0x000e220008000a00 */
[----:B------:R-:W-:Y:S02]  /*18f0*/  VIADD R13, R3, 0x1 ;  /* 0x00000001030d7836 */ /* 0x000fe40000000000 */
        /* <DEDUP_REMOVED lines=23> */
.L_x_80:
[----:B------:R-:W-:Y:S05]  /*1a70*/  BSYNC.RECONVERGENT B2 ;  /* 0x0000000000027941 */ /* 0x000fea0003800200 */
.L_x_79:
[----:B------:R-:W-:Y:S01]  /*1a80*/  FADD R24, R24, R0 ;  /* 0x0000000018187221 */ /* 0x000fe20000000000 */
[----:B------:R-:W-:-:S07]  /*1a90*/  VIADD R15, R15, 0x2 ;  /* 0x000000020f0f7836 */ /* 0x000fce0000000000 */
.L_x_76:
[----:B------:R-:W0:Y:S02]  /*1aa0*/  LDCU UR5, c[0x0][0x3a0] ;  /* 0x00007400ff0577ac */ /* 0x000e240008000800 */
[----:B0-----:R-:W-:-:S04]  /*1ab0*/  ULOP3.LUT UR5, UR5, 0x1, URZ, 0xc0, !UPT ;  /* 0x0000000105057892 */ /* 0x001fc8000f8ec0ff */
[----:B------:R-:W-:-:S09]  /*1ac0*/  UISETP.NE.U32.AND UP0, UPT, UR5, 0x1, UPT ;  /* 0x000000010500788c */ /* 0x000fd2000bf05070 */
[----:B------:R-:W-:Y:S05]  /*1ad0*/  BRA.U UP0, `(.L_x_48) ;  /* 0x0000000100707547 */ /* 0x000fea000b800000 */
        /* <DEDUP_REMOVED lines=8> */
[----:B------:R-:W-:-:S03]  /*1b60*/  ISETP.LT.OR P0, PT, R9, RZ, P0 ;  /* 0x000000ff0900720c */ /* 0x000fc60000701670 */
[----:B------:R-:W2:Y:S10]  /*1b70*/  LDG.E R5, desc[UR8][R4.64] ;  /* 0x0000000804057981 */ /* 0x000eb4000c1e1900 */
[----:B------:R-:W0:Y:S01]  /*1b80*/  @!P0 LDC.64 R2, c[0x0][0x380] ;  /* 0x0000e000ff028b82 */ /* 0x000e220000000a00 */
[----:B------:R-:W-:-:S04]  /*1b90*/  @!P0 IMAD R9, R9, UR10, R8 ;  /* 0x0000000a09098c24 */ /* 0x000fc8000f8e0208 */
        /* <DEDUP_REMOVED lines=14> */
.L_x_82:
[----:B------:R-:W-:Y:S05]  /*1c80*/  BSYNC.RECONVERGENT B2 ;  /* 0x0000000000027941 */ /* 0x000fea0003800200 */
.L_x_81:
[----:B------:R-:W-:-:S07]  /*1c90*/  FADD R24, R24, R0 ;  /* 0x0000000018187221 */ /* 0x000fce0000000000 */
.L_x_48:
[----:B------:R-:W0:Y:S02]  /*1ca0*/  LDCU.64 UR10, c[0x0][0x388] ;  /* 0x00007100ff0a77ac */ /* 0x000e240008000a00 */
[----:B0-----:R-:W-:-:S04]  /*1cb0*/  LEA R2, P0, R6, UR10, 0x2 ;  /* 0x0000000a06027c11 */ /* 0x001fc8000f8010ff */
[----:B------:R-:W-:-:S05]  /*1cc0*/  LEA.HI.X R3, R6, UR11, R17, 0x2, P0 ;  /* 0x0000000b06037c11 */ /* 0x000fca00080f1411 */
[----:B------:R-:W-:Y:S01]  /*1cd0*/  STG.E desc[UR8][R2.64], R24 ;  /* 0x0000001802007986 */ /* 0x000fe2000c101908 */
[----:B------:R-:W-:Y:S05]  /*1ce0*/  EXIT ;  /* 0x000000000000794d */ /* 0x000fea0003800000 */
        .weak           $__internal_1_$__cuda_sm3x_div_rn_noftz_f32_slowpath
        .type           $__internal_1_$__cuda_sm3x_div_rn_noftz_f32_slowpath,@function
        .size           $__internal_1_$__cuda_sm3x_div_rn_noftz_f32_slowpath,(.L_x_142 - $__internal_1_$__cuda_sm3x_div_rn_noftz_f32_slowpath)
$__internal_1_$__cuda_sm3x_div_rn_noftz_f32_slowpath:
[----:B------:R-:W-:Y:S01]  /*1cf0*/  SHF.R.U32.HI R16, RZ, 0x17, R12 ;  /* 0x00000017ff107819 */ /* 0x000fe2000001160c */
[----:B------:R-:W-:Y:S01]  /*1d00*/  BSSY.RECONVERGENT B0, `(.L_x_83) ;  /* 0x0000065000007945 */ /* 0x000fe20003800200 */
[----:B------:R-:W-:Y:S01]  /*1d10*/  SHF.R.U32.HI R21, RZ, 0x17, R20 ;  /* 0x00000017ff157819 */ /* 0x000fe20000011614 */
[----:B------:R-:W-:Y:S01]  /*1d20*/  IMAD.MOV.U32 R23, RZ, RZ, 0x40400000 ;  /* 0x40400000ff177424 */ /* 0x000fe200078e00ff */
[----:B------:R-:W-:Y:S02]  /*1d30*/  LOP3.LUT R16, R16, 0xff, RZ, 0xc0, !PT ;  /* 0x000000ff10107812 */ /* 0x000fe400078ec0ff */
[----:B------:R-:W-:Y:S02]  /*1d40*/  LOP3.LUT R21, R21, 0xff, RZ, 0xc0, !PT ;  /* 0x000000ff15157812 */ /* 0x000fe400078ec0ff */
[----:B------:R-:W-:Y:S02]  /*1d50*/  IADD3 R0, PT, PT, R16, -0x1, RZ ;  /* 0xffffffff10007810 */ /* 0x000fe40007ffe0ff */
[----:B------:R-:W-:-:S02]  /*1d60*/  IADD3 R19, PT, PT, R21, -0x1, RZ ;  /* 0xffffffff15137810 */ /* 0x000fc40007ffe0ff */
[----:B------:R-:W-:-:S04]  /*1d70*/  ISETP.GT.U32.AND P0, PT, R0, 0xfd, PT ;  /* 0x000000fd0000780c */ /* 0x000fc80003f04070 */
[----:B------:R-:W-:-:S13]  /*1d80*/  ISETP.GT.U32.OR P0, PT, R19, 0xfd, P0 ;  /* 0x000000fd1300780c */ /* 0x000fda0000704470 */
[----:B------:R-:W-:Y:S01]  /*1d90*/  @!P0 MOV R18, RZ ;  /* 0x000000ff00128202 */ /* 0x000fe20000000f00 */
[----:B------:R-:W-:Y:S06]  /*1da0*/  @!P0 BRA `(.L_x_84) ;  /* 0x0000000000648947 */ /* 0x000fec0003800000 */
[----:B------:R-:W-:Y:S01]  /*1db0*/  HFMA2 R0, -RZ, RZ, 2.125, 0 ;  /* 0x40400000ff007431 */ /* 0x000fe200000001ff */
        /* <DEDUP_REMOVED lines=16> */
[----:B------:R-:W-:Y:S01]  /*1ec0*/  ISETP.GE.AND P0, PT, R19, RZ, PT ;  /* 0x000000ff1300720c */ /* 0x000fe20003f06270 */
[----:B------:R-:W-:-:S05]  /*1ed0*/  VIADD R18, R16, 0xffffffff ;  /* 0xffffffff10127836 */ /* 0x000fca0000000000 */
[----:B------:R-:W-:-:S07]  /*1ee0*/  ISETP.GE.AND P1, PT, R18, RZ, PT ;  /* 0x000000ff1200720c */ /* 0x000fce0003f26270 */
[----:B------:R-:W-:Y:S01]  /*1ef0*/  @P0 MOV R18, RZ ;  /* 0x000000ff00120202 */ /* 0x000fe20000000f00 */
[----:B------:R-:W-:Y:S01]  /*1f00*/  @!P0 FFMA R20, R20, 1.84467440737095516160e+19, RZ ;  /* 0x5f80000014148823 */ /* 0x000fe200000000ff */
[----:B------:R-:W-:-:S04]  /*1f10*/  @!P0 MOV R18, 0xffffffc0 ;  /* 0xffffffc000128802 */ /* 0x000fc80000000f00 */
[----:B------:R-:W-:Y:S01]  /*1f20*/  @!P1 FFMA R23, R0, 1.84467440737095516160e+19, RZ ;  /* 0x5f80000000179823 */ /* 0x000fe200000000ff */
[----:B------:R-:W-:-:S07]  /*1f30*/  @!P1 VIADD R18, R18, 0x40 ;  /* 0x0000004012129836 */ /* 0x000fce0000000000 */
.L_x_84:
[----:B------:R-:W-:Y:S01]  /*1f40*/  LEA R0, R16, 0xc0800000, 0x17 ;  /* 0xc080000010007811 */ /* 0x000fe200078eb8ff */
[----:B------:R-:W-:Y:S01]  /*1f50*/  BSSY.RECONVERGENT B1, `(.L_x_89) ;  /* 0x0000036000017945 */ /* 0x000fe20003800200 */
[----:B------:R-:W-:Y:S02]  /*1f60*/  IADD3 R21, PT, PT, R21, -0x7f, RZ ;  /* 0xffffff8115157810 */ /* 0x000fe40007ffe0ff */
[----:B------:R-:W-:-:S03]  /*1f70*/  IADD3 R25, PT, PT, -R0, R23, RZ ;  /* 0x0000001700197210 */ /* 0x000fc60007ffe1ff */
[----:B------:R-:W-:Y:S01]  /*1f80*/  IMAD R0, R21, -0x800000, R20 ;  /* 0xff80000015007824 */ /* 0x000fe200078e0214 */
[----:B------:R-:W0:Y:S01]  /*1f90*/  MUFU.RCP R22, R25 ;  /* 0x0000001900167308 */ /* 0x000e220000001000 */
[----:B------:R-:W-:Y:S01]  /*1fa0*/  FADD.FTZ R19, -R25, -RZ ;  /* 0x800000ff19137221 */ /* 0x000fe20000010100 */
[----:B------:R-:W-:-:S05]  /*1fb0*/  IADD3 R21, PT, PT, R21, 0x7f, -R16 ;  /* 0x0000007f15157810 */ /* 0x000fca0007ffe810 */
[----:B------:R-:W-:Y:S02]  /*1fc0*/  IMAD.IADD R21, R21, 0x1, R18 ;  /* 0x0000000115157824 */ /* 0x000fe400078e0212 */
        /* <DEDUP_REMOVED lines=42> */
.L_x_91:
[----:B------:R-:W-:-:S04]  /*2270*/  LOP3.LUT R0, R0, 0x80000000, RZ, 0xc0, !PT ;  /* 0x8000000000007812 */ /* 0x000fc800078ec0ff */
[----:B------:R-:W-:Y:S01]  /*2280*/  LOP3.LUT R0, R0, 0x7f800000, RZ, 0xfc, !PT ;  /* 0x7f80000000007812 */ /* 0x000fe200078efcff */
[----:B------:R-:W-:Y:S06]  /*2290*/  BRA `(.L_x_92) ;  /* 0x0000000000047947 */ /* 0x000fec0003800000 */
.L_x_90:
[----:B------:R-:W-:-:S07]  /*22a0*/  IMAD R0, R21, 0x800000, R0 ;  /* 0x0080000015007824 */ /* 0x000fce00078e0200 */
.L_x_92:
[----:B------:R-:W-:Y:S05]  /*22b0*/  BSYNC.RECONVERGENT B1 ;  /* 0x0000000000017941 */ /* 0x000fea0003800200 */
.L_x_89:
[----:B------:R-:W-:Y:S05]  /*22c0*/  BRA `(.L_x_93) ;  /* 0x0000000000207947 */ /* 0x000fea0003800000 */
.L_x_88:
[----:B------:R-:W-:-:S04]  /*22d0*/  LOP3.LUT R20, R23, 0x80000000, R20, 0x48, !PT ;  /* 0x8000000017147812 */ /* 0x000fc800078e4814 */
[----:B------:R-:W-:Y:S01]  /*22e0*/  LOP3.LUT R0, R20, 0x7f800000, RZ, 0xfc, !PT ;  /* 0x7f80000014007812 */ /* 0x000fe200078efcff */
[----:B------:R-:W-:Y:S06]  /*22f0*/  BRA `(.L_x_93) ;  /* 0x0000000000147947 */ /* 0x000fec0003800000 */
.L_x_87:
[----:B------:R-:W-:Y:S01]  /*2300*/  LOP3.LUT R0, R23, 0x80000000, R20, 0x48, !PT ;  /* 0x8000000017007812 */ /* 0x000fe200078e4814 */
[----:B------:R-:W-:Y:S06]  /*2310*/  BRA `(.L_x_93) ;  /* 0x00000000000c7947 */ /* 0x000fec0003800000 */
.L_x_86:
[----:B------:R-:W0:Y:S01]  /*2320*/  MUFU.RSQ R0, -QNAN ;  /* 0xffc0000000007908 */ /* 0x000e220000001400 */
[----:B------:R-:W-:Y:S05]  /*2330*/  BRA `(.L_x_93) ;  /* 0x0000000000047947 */ /* 0x000fea0003800000 */
.L_x_85:
[----:B------:R-:W-:-:S07]  /*2340*/  FADD.FTZ R0, R20, R0 ;  /* 0x0000000014007221 */ /* 0x000fce0000010000 */
.L_x_93:
[----:B------:R-:W-:Y:S05]  /*2350*/  BSYNC.RECONVERGENT B0 ;  /* 0x0000000000007941 */ /* 0x000fea0003800200 */
.L_x_83:
[----:B------:R-:W-:Y:S01]  /*2360*/  HFMA2 R19, -RZ, RZ, 0, 0 ;  /* 0x00000000ff137431 */ /* 0x000fe200000001ff */
[----:B------:R-:W-:-:S04]  /*2370*/  MOV R18, R14 ;  /* 0x0000000e00127202 */ /* 0x000fc80000000f00 */
[----:B0-----:R-:W-:Y:S05]  /*2380*/  RET.REL.NODEC R18 `(_Z13vertical_convPfS_iiS_i) ;  /* 0xffffffdc121c7950 */ /* 0x001fea0003c3ffff */
.L_x_94:
        /* <DEDUP_REMOVED lines=15> */
.L_x_142:


//--------------------- .text._Z14update_centresPiP5pointiii --------------------------
	.section	.text._Z14update_centresPiP5pointiii,"ax",@progbits
	.align	128
        .global         _Z14update_centresPiP5pointiii
        .type           _Z14update_centresPiP5pointiii,@function
        .size           _Z14update_centresPiP5pointiii,(.L_x_147 - _Z14update_centresPiP5pointiii)
        .other          _Z14update_centresPiP5pointiii,@"STO_CUDA_ENTRY STV_DEFAULT"
_Z14update_centresPiP5pointiii:
.text._Z14update_centresPiP5pointiii:
[----:B------:R-:W-:Y:S01]  /*0000*/  LDC R1, c[0x0][0x37c] ;  /* 0x0000df00ff017b82 */ /* 0x000fe20000000800 */
[----:B------:R-:W0:Y:S07]  /*0010*/  S2R R3, SR_TID.X ;  /* 0x0000000000037919 */ /* 0x000e2e0000002100 */
[----:B------:R-:W0:Y:S01]  /*0020*/  S2UR UR4, SR_CTAID.X ;  /* 0x00000000000479c3 */ /* 0x000e220000002500 */
[----:B------:R-:W1:Y:S07]  /*0030*/  LDCU UR5, c[0x0][0x398] ;  /* 0x00007300ff0577ac */ /* 0x000e6e0008000800 */
[----:B------:R-:W0:Y:S02]  /*0040*/  LDC R0, c[0x0][0x360] ;  /* 0x0000d800ff007b82 */ /* 0x000e240000000800 */
[----:B0-----:R-:W-:Y:S01]  /*0050*/  IMAD R0, R0, UR4, R3 ;  /* 0x0000000400007c24 */ /* 0x001fe2000f8e0203 */
[----:B-1----:R-:W-:-:S04]  /*0060*/  USHF.R.S32.HI UR4, URZ, 0x1f, UR5 ;  /* 0x0000001fff047899 */ /* 0x002fc80008011405 */
[----:B------:R-:W-:-:S04]  /*0070*/  ISETP.GE.U32.AND P0, PT, R0, UR5, PT ;  /* 0x0000000500007c0c */ /* 0x000fc8000bf06070 */
[----:B------:R-:W-:-:S13]  /*0080*/  ISETP.GE.U32.AND.EX P0, PT, RZ, UR4, PT, P0 ;  /* 0x00000004ff007c0c */ /* 0x000fda000bf06100 */
[----:B------:R-:W-:Y:S05]  /*0090*/  @P0 EXIT ;  /* 0x000000000000094d */ /* 0x000fea0003800000 */
[----:B------:R-:W0:Y:S01]  /*00a0*/  LDCU.64 UR6, c[0x0][0x388] ;  /* 0x00007100ff0677ac */ /* 0x000e220008000a00 */
[----:B------:R-:W1:Y:S01]  /*00b0*/  LDC.64 R8, c[0x0][0x390] ;  /* 0x0000e400ff087b82 */ /* 0x000e620000000a00 */
[----:B------:R-:W2:Y:S07]  /*00c0*/  LDCU.64 UR4, c[0x0][0x358] ;  /* 0x00006b00ff0477ac */ /* 0x000eae0008000a00 */
[----:B------:R-:W3:Y:S01]  /*00d0*/  LDC.64 R12, c[0x0][0x380] ;  /* 0x0000e000ff0c7b82 */ /* 0x000ee20000000a00 */
[----:B0-----:R-:W-:-:S04]  /*00e0*/  LEA R10, P0, R0, UR6, 0x3 ;  /* 0x00000006000a7c11 */ /* 0x001fc8000f8018ff */
[----:B------:R-:W-:-:S05]  /*00f0*/  LEA.HI.X R11, R0, UR7, RZ, 0x3, P0 ;  /* 0x00000007000b7c11 */ /* 0x000fca00080f1cff */
[----:B--2---:R-:W1:Y:S04]  /*0100*/  LDG.E R3, desc[UR4][R10.64] ;  /* 0x000000040a037981 */ /* 0x004e68000c1e1900 */
[----:B------:R-:W2:Y:S01]  /*0110*/  LDG.E R14, desc[UR4][R10.64+0x4] ;  /* 0x000004040a0e7981 */ /* 0x000ea2000c1e1900 */
[----:B------:R-:W-:Y:S01]  /*0120*/  BSSY.RECONVERGENT B0, `(.L_x_95) ;  /* 0x00000a8000007945 */ /* 0x000fe20003800200 */
[----:B------:R-:W-:Y:S01]  /*0130*/  PLOP3.LUT P0, PT, PT, PT, PT, 0x80, 0x8 ;  /* 0x000000000008781c */ /* 0x000fe20003f0f070 */
[----:B------:R-:W-:Y:S02]  /*0140*/  IMAD.MOV.U32 R4, RZ, RZ, RZ ;  /* 0x000000ffff047224 */ /* 0x000fe400078e00ff */
[C-C-:B-1----:R-:W-:Y:S02]  /*0150*/  IMAD.IADD R15, R3.reuse, 0x1, -R8.reuse ;  /* 0x00000001030f7824 */ /* 0x142fe400078e0a08 */
[----:B------:R-:W-:-:S02]  /*0160*/  IMAD.IADD R0, R3, 0x1, R8 ;  /* 0x0000000103007824 */ /* 0x000fc400078e0208 */
[----:B--2---:R-:W-:Y:S01]  /*0170*/  IMAD R9, R14, R9, R3 ;  /* 0x000000090e097224 */ /* 0x004fe200078e0203 */
[----:B------:R-:W-:Y:S02]  /*0180*/  CS2R R2, SRZ ;  /* 0x0000000000027805 */ /* 0x000fe4000001ff00 */
[----:B------:R-:W-:Y:S01]  /*0190*/  ISETP.GT.AND P1, PT, R15, R0, PT ;  /* 0x000000000f00720c */ /* 0x000fe20003f24270 */
[----:B---3--:R-:W-:-:S12]  /*01a0*/  IMAD.WIDE R12, R9, 0x4, R12 ;  /* 0x00000004090c7825 */ /* 0x008fd800078e020c */
[----:B------:R-:W-:Y:S05]  /*01b0*/  @P1 BRA `(.L_x_96) ;  /* 0x0000000800781947 */ /* 0x000fea0003800000 */
[----:B------:R0:W5:Y:S01]  /*01c0*/  LDG.E R5, desc[UR4][R12.64] ;  /* 0x000000040c057981 */ /* 0x000162000c1e1900 */
[----:B------:R-:W-:Y:S01]  /*01d0*/  SHF.L.U32 R6, R8, 0x1, RZ ;  /* 0x0000000108067819 */ /* 0x000fe200000006ff */
[C-C-:B------:R-:W-:Y:S01]  /*01e0*/  IMAD.IADD R7, R14.reuse, 0x1, -R8.reuse ;  /* 0x000000010e077824 */ /* 0x140fe200078e0a08 */
[----:B------:R-:W-:Y:S01]  /*01f0*/  BSSY.RECONVERGENT B1, `(.L_x_97) ;  /* 0x0000099000017945 */ /* 0x000fe20003800200 */
[----:B------:R-:W-:Y:S01]  /*0200*/  IMAD.IADD R8, R14, 0x1, R8 ;  /* 0x000000010e087824 */ /* 0x000fe200078e0208 */
[C---:B------:R-:W-:Y:S01]  /*0210*/  LOP3.LUT R2, R6.reuse, 0x6, RZ, 0xc0, !PT ;  /* 0x0000000606027812 */ /* 0x040fe200078ec0ff */
[----:B------:R-:W-:Y:S01]  /*0220*/  IMAD.MOV.U32 R4, RZ, RZ, RZ ;  /* 0x000000ffff047224 */ /* 0x000fe200078e00ff */
[----:B------:R-:W-:Y:S02]  /*0230*/  LOP3.LUT R21, R6, 0xfffffff8, RZ, 0xc0, !PT ;  /* 0xfffffff806157812 */ /* 0x000fe400078ec0ff */
[----:B------:R-:W-:Y:S01]  /*0240*/  ISETP.GT.AND P0, PT, R7, R8, PT ;  /* 0x000000080700720c */ /* 0x000fe20003f04270 */
[----:B------:R-:W-:Y:S01]  /*0250*/  IMAD.MOV.U32 R8, RZ, RZ, RZ ;  /* 0x000000ffff087224 */ /* 0x000fe200078e00ff */
[----:B------:R-:W-:-:S02]  /*0260*/  ISETP.GE.U32.AND P1, PT, R2, 0x3, PT ;  /* 0x000000030200780c */ /* 0x000fc40003f26070 */
[----:B------:R-:W-:Y:S02]  /*0270*/  CS2R R2, SRZ ;  /* 0x0000000000027805 */ /* 0x000fe4000001ff00 */
[----:B------:R-:W-:Y:S01]  /*0280*/  MOV R9, R15 ;  /* 0x0000000f00097202 */ /* 0x000fe20000000f00 */
[----:B------:R-:W-:Y:S01]  /*0290*/  IMAD.MOV R21, RZ, RZ, -R21 ;  /* 0x000000ffff157224 */ /* 0x000fe200078e0a15 */
[----:B0-----:R-:W-:-:S07]  /*02a0*/  IADD3 R20, PT, PT, R7, 0x3, RZ ;  /* 0x0000000307147810 */ /* 0x001fce0007ffe0ff */
.L_x_104:
[----:B------:R-:W-:Y:S04]  /*02b0*/  BSSY.RECONVERGENT B2, `(.L_x_98) ;  /* 0x0000089000027945 */ /* 0x000fe80003800200 */
[----:B------:R-:W-:Y:S05]  /*02c0*/  @P0 BRA `(.L_x_99) ;  /* 0x00000008001c0947 */ /* 0x000fea0003800000 */
[----:B------:R-:W-:Y:S01]  /*02d0*/  ISETP.GE.U32.AND P2, PT, R6, 0x7, PT ;  /* 0x000000070600780c */ /* 0x000fe20003f46070 */
[----:B------:R-:W-:-:S12]  /*02e0*/  IMAD.MOV.U32 R24, RZ, RZ, R7 ;  /* 0x000000ffff187224 */ /* 0x000fd800078e0007 */
[----:B------:R-:W-:Y:S05]  /*02f0*/  @!P2 BRA `(.L_x_100) ;  /* 0x000000040010a947 */ /* 0x000fea0003800000 */
[----:B------:R-:W0:Y:S01]  /*0300*/  LDC R27, c[0x0][0x394] ;  /* 0x0000e500ff1b7b82 */ /* 0x000e220000000800 */
[----:B------:R-:W1:Y:S01]  /*0310*/  LDCU UR6, c[0x0][0x394] ;  /* 0x00007280ff0677ac */ /* 0x000e620008000800 */
[----:B------:R-:W-:Y:S01]  /*0320*/  MOV R29, R21 ;  /* 0x00000015001d7202 */ /* 0x000fe20000000f00 */
[----:B------:R-:W-:Y:S02]  /*0330*/  IMAD.MOV.U32 R28, RZ, RZ, R20 ;  /* 0x000000ffff1c7224 */ /* 0x000fe400078e0014 */
[----:B-1----:R-:W-:-:S07]  /*0340*/  IMAD R26, R7, UR6, R9 ;  /* 0x00000006071a7c24 */ /* 0x002fce000f8e0209 */
.L_x_101:
[----:B------:R-:W1:Y:S02]  /*0350*/  LDC.64 R12, c[0x0][0x380] ;  /* 0x0000e000ff0c7b82 */ /* 0x000e640000000a00 */
[----:B-1----:R-:W-:-:S04]  /*0360*/  IMAD.WIDE R12, R26, 0x4, R12 ;  /* 0x000000041a0c7825 */ /* 0x002fc800078e020c */
[C---:B0-----:R-:W-:Y:S02]  /*0370*/  IMAD.WIDE R14, R27.reuse, 0x4, R12 ;  /* 0x000000041b0e7825 */ /* 0x041fe400078e020c */
[----:B------:R-:W2:Y:S02]  /*0380*/  LDG.E R12, desc[UR4][R12.64] ;  /* 0x000000040c0c7981 */ /* 0x000ea4000c1e1900 */
[C---:B------:R-:W-:Y:S02]  /*0390*/  IMAD.WIDE R16, R27.reuse, 0x4, R14 ;  /* 0x000000041b107825 */ /* 0x040fe400078e020e */
[----:B------:R-:W3:Y:S02]  /*03a0*/  LDG.E R14, desc[UR4][R14.64] ;  /* 0x000000040e0e7981 */ /* 0x000ee4000c1e1900 */
[C---:B------:R-:W-:Y:S02]  /*03b0*/  IMAD.WIDE R18, R27.reuse, 0x4, R16 ;  /* 0x000000041b127825 */ /* 0x040fe400078e0210 */
[----:B------:R-:W4:Y:S02]  /*03c0*/  LDG.E R16, desc[UR4][R16.64] ;  /* 0x0000000410107981 */ /* 0x000f24000c1e1900 */
[----:B------:R-:W-:-:S02]  /*03d0*/  IMAD.WIDE R22, R27, 0x4, R18 ;  /* 0x000000041b167825 */ /* 0x000fc400078e0212 */
[----:B------:R-:W4:Y:S02]  /*03e0*/  LDG.E R13, desc[UR4][R18.64] ;  /* 0x00000004120d7981 */ /* 0x000f24000c1e1900 */
[C---:B------:R-:W-:Y:S02]  /*03f0*/  IMAD.WIDE R24, R27.reuse, 0x4, R22 ;  /* 0x000000041b187825 */ /* 0x040fe400078e0216 */
[----:B------:R-:W4:Y:S04]  /*0400*/  LDG.E R23, desc[UR4][R22.64] ;  /* 0x0000000416177981 */ /* 0x000f28000c1e1900 */
[----:B------:R0:W4:Y:S02]  /*0410*/  LDG.E R22, desc[UR4][R24.64] ;  /* 0x0000000418167981 */ /* 0x000124000c1e1900 */
[----:B0-----:R-:W-:-:S05]  /*0420*/  IMAD.WIDE R24, R27, 0x4, R24 ;  /* 0x000000041b187825 */ /* 0x001fca00078e0218 */
[----:B------:R-:W4:Y:S01]  /*0430*/  LDG.E R15, desc[UR4][R24.64] ;  /* 0x00000004180f7981 */ /* 0x000f22000c1e1900 */
[----:B------:R-:W-:-:S06]  /*0440*/  IMAD.WIDE R18, R27, 0x4, R24 ;  /* 0x000000041b127825 */ /* 0x000fcc00078e0218 */
[----:B------:R-:W4:Y:S01]  /*0450*/  LDG.E R18, desc[UR4][R18.64] ;  /* 0x0000000412127981 */ /* 0x000f22000c1e1900 */
[----:B------:R-:W-:Y:S02]  /*0460*/  VIADD R29, R29, 0x8 ;  /* 0x000000081d1d7836 */ /* 0x000fe40000000000 */
[----:B------:R-:W-:Y:S01]  /*0470*/  IMAD R26, R27, 0x8, R26 ;  /* 0x000000081b1a7824 */ /* 0x000fe200078e021a */
[-C--:B--2--5:R-:W-:Y:S02]  /*0480*/  ISETP.NE.AND P5, PT, R12, R5.reuse, PT ;  /* 0x000000050c00720c */ /* 0x0a4fe40003fa5270 */
[-C--:B---3--:R-:W-:Y:S02]  /*0490*/  ISETP.NE.AND P6, PT, R14, R5.reuse, PT ;  /* 0x000000050e00720c */ /* 0x088fe40003fc5270 */
[----:B----4-:R-:W-:-:S09]  /*04a0*/  ISETP.NE.AND P2, PT, R16, R5, PT ;  /* 0x000000051000720c */ /* 0x010fd20003f45270 */
[--C-:B------:R-:W-:Y:S01]  /*04b0*/  @!P5 IMAD.IADD R2, R2, 0x1, R9.reuse ;  /* 0x000000010202d824 */ /* 0x100fe200078e0209 */
[----:B------:R-:W-:Y:S01]  /*04c0*/  @!P5 IADD3 R3, PT, PT, R3, -0x3, R28 ;  /* 0xfffffffd0303d810 */ /* 0x000fe20007ffe01c */
[----:B------:R-:W-:Y:S01]  /*04d0*/  @!P5 VIADD R4, R4, 0x1 ;  /* 0x000000010404d836 */ /* 0x000fe20000000000 */
[----:B------:R-:W-:Y:S02]  /*04e0*/  @!P5 IADD3 R8, PT, PT, R8, 0x1, RZ ;  /* 0x000000010808d810 */ /* 0x000fe40007ffe0ff */
[-C--:B------:R-:W-:Y:S01]  /*04f0*/  ISETP.NE.AND P3, PT, R13, R5.reuse, PT ;  /* 0x000000050d00720c */ /* 0x080fe20003f65270 */
[----:B------:R-:W-:Y:S01]  /*0500*/  @!P6 IMAD.IADD R2, R2, 0x1, R9 ;  /* 0x000000010202e824 */ /* 0x000fe200078e0209 */
[----:B------:R-:W-:Y:S01]  /*0510*/  @!P6 IADD3 R3, PT, PT, R28, -0x2, R3 ;  /* 0xfffffffe1c03e810 */ /* 0x000fe20007ffe003 */
[----:B------:R-:W-:Y:S01]  /*0520*/  @!P6 VIADD R4, R4, 0x1 ;  /* 0x000000010404e836 */ /* 0x000fe20000000000 */
[----:B------:R-:W-:Y:S02]  /*0530*/  @!P6 IADD3 R8, PT, PT, R8, 0x1, RZ ;  /* 0x000000010808e810 */ /* 0x000fe40007ffe0ff */
[----:B------:R-:W-:Y:S01]  /*0540*/  ISETP.NE.AND P4, PT, R23, R5, PT ;  /* 0x000000051700720c */ /* 0x000fe20003f85270 */
[----:B------:R-:W-:Y:S01]  /*0550*/  @!P2 IMAD.IADD R2, R2, 0x1, R9 ;  /* 0x000000010202a824 */ /* 0x000fe200078e0209 */
[----:B------:R-:W-:Y:S01]  /*0560*/  @!P2 IADD3 R3, PT, PT, R28, -0x1, R3 ;  /* 0xffffffff1c03a810 */ /* 0x000fe20007ffe003 */
[----:B------:R-:W-:Y:S01]  /*0570*/  @!P2 VIADD R4, R4, 0x1 ;  /* 0x000000010404a836 */ /* 0x000fe20000000000 */
[----:B------:R-:W-:-:S02]  /*0580*/  @!P2 IADD3 R8, PT, PT, R8, 0x1, RZ ;  /* 0x000000010808a810 */ /* 0x000fc40007ffe0ff */
[----:B------:R-:W-:Y:S01]  /*0590*/  ISETP.NE.AND P5, PT, R22, R5, PT ;  /* 0x000000051600720c */ /* 0x000fe20003fa5270 */
[----:B------:R-:W-:Y:S01]  /*05a0*/  @!P3 IMAD.IADD R3, R3, 0x1, R28 ;  /* 0x000000010303b824 */ /* 0x000fe200078e021c */
[----:B------:R-:W-:Y:S01]  /*05b0*/  @!P3 IADD3 R2, PT, PT, R2, R9, RZ ;  /* 0x000000090202b210 */ /* 0x000fe20007ffe0ff */
[----:B------:R-:W-:Y:S01]  /*05c0*/  @!P3 VIADD R8, R8, 0x1 ;  /* 0x000000010808b836 */ /* 0x000fe20000000000 */
[----:B------:R-:W-:Y:S02]  /*05d0*/  @!P3 IADD3 R4, PT, PT, R4, 0x1, RZ ;  /* 0x000000010404b810 */ /* 0x000fe40007ffe0ff */
[----:B------:R-:W-:Y:S01]  /*05e0*/  ISETP.NE.AND P3, PT, R29, RZ, PT ;  /* 0x000000ff1d00720c */ /* 0x000fe20003f65270 */
[----:B------:R-:W-:Y:S01]  /*05f0*/  @!P4 IMAD.IADD R2, R2, 0x1, R9 ;  /* 0x000000010202c824 */ /* 0x000fe200078e0209 */
[----:B------:R-:W-:Y:S01]  /*0600*/  @!P4 IADD3 R3, PT, PT, R28, 0x1, R3 ;  /* 0x000000011c03c810 */ /* 0x000fe20007ffe003 */
[----:B------:R-:W-:Y:S01]  /*0610*/  @!P4 VIADD R4, R4, 0x1 ;  /* 0x000000010404c836 */ /* 0x000fe20000000000 */
[----:B------:R-:W-:-:S02]  /*0620*/  ISETP.NE.AND P6, PT, R15, R5, PT ;  /* 0x000000050f00720c */ /* 0x000fc40003fc5270 */
[----:B------:R-:W-:Y:S02]  /*0630*/  @!P4 IADD3 R8, PT, PT, R8, 0x1, RZ ;  /* 0x000000010808c810 */ /* 0x000fe40007ffe0ff */
[----:B------:R-:W-:Y:S01]  /*0640*/  ISETP.NE.AND P2, PT, R18, R5, PT ;  /* 0x000000051200720c */ /* 0x000fe20003f45270 */
[----:B------:R-:W-:Y:S01]  /*0650*/  @!P5 IMAD.IADD R2, R2, 0x1, R9 ;  /* 0x000000010202d824 */ /* 0x000fe200078e0209 */
[----:B------:R-:W-:Y:S01]  /*0660*/  @!P5 IADD3 R3, PT, PT, R28, 0x2, R3 ;  /* 0x000000021c03d810 */ /* 0x000fe20007ffe003 */
[----:B------:R-:W-:Y:S01]  /*0670*/  @!P5 VIADD R4, R4, 0x1 ;  /* 0x000000010404d836 */ /* 0x000fe20000000000 */
[----:B------:R-:W-:-:S05]  /*0680*/  @!P5 IADD3 R8, PT, PT, R8, 0x1, RZ ;  /* 0x000000010808d810 */ /* 0x000fca0007ffe0ff */
[----:B------:R-:W-:Y:S01]  /*0690*/  @!P6 IADD3 R3, PT, PT, R28, 0x3, R3 ;  /* 0x000000031c03e810 */ /* 0x000fe20007ffe003 */
[----:B------:R-:W-:Y:S01]  /*06a0*/  @!P6 IMAD.IADD R2, R2, 0x1, R9 ;  /* 0x000000010202e824 */ /* 0x000fe200078e0209 */
[----:B------:R-:W-:Y:S01]  /*06b0*/  @!P6 IADD3 R8, PT, PT, R8, 0x1, RZ ;  /* 0x000000010808e810 */ /* 0x000fe20007ffe0ff */
[----:B------:R-:W-:Y:S01]  /*06c0*/  @!P6 VIADD R4, R4, 0x1 ;  /* 0x000000010404e836 */ /* 0x000fe20000000000 */
[----:B------:R-:W-:Y:S01]  /*06d0*/  @!P2 IADD3 R3, PT, PT, R28, 0x4, R3 ;  /* 0x000000041c03a810 */ /* 0x000fe20007ffe003 */
[----:B------:R-:W-:Y:S01]  /*06e0*/  @!P2 IMAD.IADD R2, R2, 0x1, R9 ;  /* 0x000000010202a824 */ /* 0x000fe200078e0209 */
[----:B------:R-:W-:Y:S01]  /*06f0*/  @!P2 IADD3 R8, PT, PT, R8, 0x1, RZ ;  /* 0x000000010808a810 */ /* 0x000fe20007ffe0ff */
[----:B------:R-:W-:Y:S02]  /*0700*/  @!P2 VIADD R4, R4, 0x1 ;  /* 0x000000010404a836 */ /* 0x000fe40000000000 */
[----:B------:R-:W-:Y:S01]  /*0710*/  VIADD R28, R28, 0x8 ;  /* 0x000000081c1c7836 */ /* 0x000fe20000000000 */
[----:B------:R-:W-:Y:S06]  /*0720*/  @P3 BRA `(.L_x_101) ;  /* 0xfffffffc00083947 */ /* 0x000fec000383ffff */
[----:B------:R-:W-:-:S07]  /*0730*/  IADD3 R24, PT, PT, R28, -0x3, RZ ;  /* 0xfffffffd1c187810 */ /* 0x000fce0007ffe0ff */
.L_x_100:
[----:B------:R-:W0:Y:S01]  /*0740*/  LDCU UR6, c[0x0][0x390] ;  /* 0x00007200ff0677ac */ /* 0x000e220008000800 */
[----:B------:R-:W1:Y:S01]  /*0750*/  LDC.64 R12, c[0x0][0x380] ;  /* 0x0000e000ff0c7b82 */ /* 0x000e620000000a00 */
[----:B------:R-:W2:Y:S01]  /*0760*/  LDCU UR7, c[0x0][0x394] ;  /* 0x00007280ff0777ac */ /* 0x000ea20008000800 */
[----:B0-----:R-:W-:Y:S01]  /*0770*/  ULOP3.LUT UP0, URZ, UR6, 0x1, URZ, 0xc0, !UPT ;  /* 0x0000000106ff7892 */ /* 0x001fe2000f80c0ff */
[----:B------:R-:W-:Y:S10]  /*0780*/  @!P1 BRA `(.L_x_102) ;  /* 0x0000000000809947 */ /* 0x000ff40003800000 */
[----:B------:R-:W0:Y:S08]  /*0790*/  LDC R23, c[0x0][0x394] ;  /* 0x0000e500ff177b82 */ /* 0x000e300000000800 */
[----:B------:R-:W3:Y:S01]  /*07a0*/  LDC.64 R18, c[0x0][0x380] ;  /* 0x0000e000ff127b82 */ /* 0x000ee20000000a00 */
[----:B0-----:R-:W-:-:S04]  /*07b0*/  IMAD R15, R24, R23, R9 ;  /* 0x00000017180f7224 */ /* 0x001fc800078e0209 */
[----:B---3--:R-:W-:-:S04]  /*07c0*/  IMAD.WIDE R18, R15, 0x4, R18 ;  /* 0x000000040f127825 */ /* 0x008fc800078e0212 */
[C---:B------:R-:W-:Y:S02]  /*07d0*/  IMAD.WIDE R16, R23.reuse, 0x4, R18 ;  /* 0x0000000417107825 */ /* 0x040fe400078e0212 */
[----:B------:R-:W3:Y:S02]  /*07e0*/  LDG.E R18, desc[UR4][R18.64] ;  /* 0x0000000412127981 */ /* 0x000ee4000c1e1900 */
[C---:B------:R-:W-:Y:S02]  /*07f0*/  IMAD.WIDE R14, R23.reuse, 0x4, R16 ;  /* 0x00000004170e7825 */ /* 0x040fe400078e0210 */
[----:B------:R-:W4:Y:S02]  /*0800*/  LDG.E R16, desc[UR4][R16.64] ;  /* 0x0000000410107981 */ /* 0x000f24000c1e1900 */
[----:B------:R-:W-:Y:S02]  /*0810*/  IMAD.WIDE R22, R23, 0x4, R14 ;  /* 0x0000000417167825 */ /* 0x000fe400078e020e */
[----:B------:R-:W2:Y:S04]  /*0820*/  LDG.E R14, desc[UR4][R14.64] ;  /* 0x000000040e0e7981 */ /* 0x000ea8000c1e1900 */
[----:B------:R-:W2:Y:S01]  /*0830*/  LDG.E R22, desc[UR4][R22.64] ;  /* 0x0000000416167981 */ /* 0x000ea2000c1e1900 */
[----:B---3-5:R-:W-:-:S02]  /*0840*/  ISETP.NE.AND P2, PT, R18, R5, PT ;  /* 0x000000051200720c */ /* 0x028fc40003f45270 */
[-C--:B----4-:R-:W-:Y:S02]  /*0850*/  ISETP.NE.AND P3, PT, R16, R5.reuse, PT ;  /* 0x000000051000720c */ /* 0x090fe40003f65270 */
[----:B--2---:R-:W-:-:S09]  /*0860*/  ISETP.NE.AND P4, PT, R14, R5, PT ;  /* 0x000000050e00720c */ /* 0x004fd20003f85270 */
[----:B------:R-:W-:Y:S01]  /*0870*/  @!P2 IMAD.IADD R3, R3, 0x1, R24 ;  /* 0x000000010303a824 */ /* 0x000fe200078e0218 */
[----:B------:R-:W-:Y:S01]  /*0880*/  @!P2 IADD3 R8, PT, PT, R8, 0x1, RZ ;  /* 0x000000010808a810 */ /* 0x000fe20007ffe0ff */
[----:B------:R-:W-:Y:S01]  /*0890*/  @!P2 IMAD.IADD R2, R2, 0x1, R9 ;  /* 0x000000010202a824 */ /* 0x000fe200078e0209 */
[----:B------:R-:W-:Y:S01]  /*08a0*/  ISETP.NE.AND P5, PT, R22, R5, PT ;  /* 0x000000051600720c */ /* 0x000fe20003fa5270 */
[----:B------:R-:W-:Y:S01]  /*08b0*/  @!P2 VIADD R4, R4, 0x1 ;  /* 0x000000010404a836 */ /* 0x000fe20000000000 */
[----:B------:R-:W-:Y:S01]  /*08c0*/  @!P3 IADD3 R3, PT, PT, R24, 0x1, R3 ;  /* 0x000000011803b810 */ /* 0x000fe20007ffe003 */
[----:B------:R-:W-:Y:S01]  /*08d0*/  @!P3 IMAD.IADD R2, R2, 0x1, R9 ;  /* 0x000000010202b824 */ /* 0x000fe200078e0209 */
[----:B------:R-:W-:Y:S01]  /*08e0*/  @!P3 IADD3 R8, PT, PT, R8, 0x1, RZ ;  /* 0x000000010808b810 */ /* 0x000fe20007ffe0ff */
[----:B------:R-:W-:Y:S01]  /*08f0*/  @!P3 VIADD R4, R4, 0x1 ;  /* 0x000000010404b836 */ /* 0x000fe20000000000 */
[----:B------:R-:W-:Y:S01]  /*0900*/  @!P4 IADD3 R3, PT, PT, R24, 0x2, R3 ;  /* 0x000000021803c810 */ /* 0x000fe20007ffe003 */
[----:B------:R-:W-:Y:S01]  /*0910*/  @!P4 IMAD.IADD R2, R2, 0x1, R9 ;  /* 0x000000010202c824 */ /* 0x000fe200078e0209 */
[----:B------:R-:W-:Y:S01]  /*0920*/  @!P4 IADD3 R8, PT, PT, R8, 0x1, RZ ;  /* 0x000000010808c810 */ /* 0x000fe20007ffe0ff */
[----:B------:R-:W-:-:S04]  /*0930*/  @!P4 VIADD R4, R4, 0x1 ;  /* 0x000000010404c836 */ /* 0x000fc80000000000 */
[----:B------:R-:W-:Y:S01]  /*0940*/  @!P5 IADD3 R3, PT, PT, R24, 0x3, R3 ;  /* 0x000000031803d810 */ /* 0x000fe20007ffe003 */
[----:B------:R-:W-:Y:S01]  /*0950*/  @!P5 IMAD.IADD R2, R2, 0x1, R9 ;  /* 0x000000010202d824 */ /* 0x000fe200078e0209 */
[----:B------:R-:W-:Y:S01]  /*0960*/  @!P5 IADD3 R8, PT, PT, R8, 0x1, RZ ;  /* 0x000000010808d810 */ /* 0x000fe20007ffe0ff */
[----:B------:R-:W-:Y:S02]  /*0970*/  @!P5 VIADD R4, R4, 0x1 ;  /* 0x000000010404d836 */ /* 0x000fe40000000000 */
[----:B------:R-:W-:-:S07]  /*0980*/  VIADD R24, R24, 0x4 ;  /* 0x0000000418187836 */ /* 0x000fce0000000000 */
.L_x_102:
[----:B------:R-:W-:Y:S05]  /*0990*/  BRA.U !UP0, `(.L_x_103) ;  /* 0x0000000108487547 */ /* 0x000fea000b800000 */
[----:B------:R-:W0:Y:S08]  /*09a0*/  LDC R17, c[0x0][0x394] ;  /* 0x0000e500ff117b82 */ /* 0x000e300000000800 */
[----:B------:R-:W3:Y:S01]  /*09b0*/  LDC.64 R14, c[0x0][0x380] ;  /* 0x0000e000ff0e7b82 */ /* 0x000ee20000000a00 */
[----:B0-----:R-:W-:-:S04]  /*09c0*/  IMAD R19, R24, R17, R9 ;  /* 0x0000001118137224 */ /* 0x001fc800078e0209 */
[----:B---3--:R-:W-:-:S04]  /*09d0*/  IMAD.WIDE R14, R19, 0x4, R14 ;  /* 0x00000004130e7825 */ /* 0x008fc800078e020e */
[----:B------:R-:W-:Y:S02]  /*09e0*/  IMAD.WIDE R16, R17, 0x4, R14 ;  /* 0x0000000411107825 */ /* 0x000fe400078e020e */
[----:B------:R-:W3:Y:S04]  /*09f0*/  LDG.E R14, desc[UR4][R14.64] ;  /* 0x000000040e0e7981 */ /* 0x000ee8000c1e1900 */
[----:B------:R-:W4:Y:S01]  /*0a00*/  LDG.E R16, desc[UR4][R16.64] ;  /* 0x0000000410107981 */ /* 0x000f22000c1e1900 */
[-C--:B---3-5:R-:W-:Y:S02]  /*0a10*/  ISETP.NE.AND P2, PT, R14, R5.reuse, PT ;  /* 0x000000050e00720c */ /* 0x0a8fe40003f45270 */
[----:B----4-:R-:W-:-:S11]  /*0a20*/  ISETP.NE.AND P3, PT, R16, R5, PT ;  /* 0x000000051000720c */ /* 0x010fd60003f65270 */
[----:B------:R-:W-:Y:S01]  /*0a30*/  @!P2 IMAD.IADD R3, R3, 0x1, R24 ;  /* 0x000000010303a824 */ /* 0x000fe200078e0218 */
[----:B------:R-:W-:Y:S01]  /*0a40*/  @!P2 IADD3 R2, PT, PT, R2, R9, RZ ;  /* 0x000000090202a210 */ /* 0x000fe20007ffe0ff */
[----:B------:R-:W-:Y:S01]  /*0a50*/  @!P2 VIADD R8, R8, 0x1 ;  /* 0x000000010808a836 */ /* 0x000fe20000000000 */
[----:B------:R-:W-:Y:S02]  /*0a60*/  @!P2 IADD3 R4, PT, PT, R4, 0x1, RZ ;  /* 0x000000010404a810 */ /* 0x000fe40007ffe0ff */
[----:B------:R-:W-:Y:S01]  /*0a70*/  @!P3 IADD3 R3, PT, PT, R24, 0x1, R3 ;  /* 0x000000011803b810 */ /* 0x000fe20007ffe003 */
[----:B------:R-:W-:Y:S01]  /*0a80*/  @!P3 IMAD.IADD R2, R2, 0x1, R9 ;  /* 0x000000010202b824 */ /* 0x000fe200078e0209 */
[----:B------:R-:W-:Y:S01]  /*0a90*/  @!P3 IADD3 R4, PT, PT, R4, 0x1, RZ ;  /* 0x000000010404b810 */ /* 0x000fe20007ffe0ff */
[----:B------:R-:W-:Y:S02]  /*0aa0*/  @!P3 VIADD R8, R8, 0x1 ;  /* 0x000000010808b836 */ /* 0x000fe40000000000 */
[----:B------:R-:W-:-:S07]  /*0ab0*/  VIADD R24, R24, 0x2 ;  /* 0x0000000218187836 */ /* 0x000fce0000000000 */
.L_x_103:
[----:B--2---:R-:W-:-:S04]  /*0ac0*/  IMAD R15, R24, UR7, R9 ;  /* 0x00000007180f7c24 */ /* 0x004fc8000f8e0209 */
[----:B-1----:R-:W-:-:S06]  /*0ad0*/  IMAD.WIDE R12, R15, 0x4, R12 ;  /* 0x000000040f0c7825 */ /* 0x002fcc00078e020c */
[----:B------:R-:W2:Y:S02]  /*0ae0*/  LDG.E R12, desc[UR4][R12.64] ;  /* 0x000000040c0c7981 */ /* 0x000ea4000c1e1900 */
[----:B--2--5:R-:W-:-:S13]  /*0af0*/  ISETP.NE.AND P2, PT, R12, R5, PT ;  /* 0x000000050c00720c */ /* 0x024fda0003f45270 */
[----:B------:R-:W-:Y:S01]  /*0b00*/  @!P2 IMAD.IADD R3, R3, 0x1, R24 ;  /* 0x000000010303a824 */ /* 0x000fe200078e0218 */
[----:B------:R-:W-:Y:S01]  /*0b10*/  @!P2 IADD3 R2, PT, PT, R2, R9, RZ ;  /* 0x000000090202a210 */ /* 0x000fe20007ffe0ff */
[----:B------:R-:W-:Y:S02]  /*0b20*/  @!P2 VIADD R8, R8, 0x1 ;  /* 0x000000010808a836 */ /* 0x000fe40000000000 */
[----:B------:R-:W-:-:S07]  /*0b30*/  @!P2 VIADD R4, R4, 0x1 ;  /* 0x000000010404a836 */ /* 0x000fce0000000000 */
.L_x_99:
[----:B------:R-:W-:Y:S05]  /*0b40*/  BSYNC.RECONVERGENT B2 ;  /* 0x0000000000027941 */ /* 0x000fea0003800200 */
.L_x_98:
[C---:B------:R-:W-:Y:S02]  /*0b50*/  ISETP.NE.AND P2, PT, R9.reuse, R0, PT ;  /* 0x000000000900720c */ /* 0x040fe40003f45270 */
[----:B------:R-:W-:-:S11]  /*0b60*/  IADD3 R9, PT, PT, R9, 0x1, RZ ;  /* 0x0000000109097810 */ /* 0x000fd60007ffe0ff */
[----:B------:R-:W-:Y:S05]  /*0b70*/  @P2 BRA `(.L_x_104) ;  /* 0xfffffff400cc2947 */ /* 0x000fea000383ffff */
[----:B------:R-:W-:Y:S05]  /*0b80*/  BSYNC.RECONVERGENT B1 ;  /* 0x0000000000017941 */ /* 0x000fea0003800200 */
.L_x_97:
[----:B------:R-:W-:-:S13]  /*0b90*/  ISETP.EQ.AND P0, PT, R8, RZ, PT ;  /* 0x000000ff0800720c */ /* 0x000fda0003f02270 */
.L_x_96:
[----:B------:R-:W-:Y:S05]  /*0ba0*/  BSYNC.RECONVERGENT B0 ;  /* 0x0000000000007941 */ /* 0x000fea0003800200 */
.L_x_95:
[----:B------:R-:W-:Y:S05]  /*0bb0*/  @P0 EXIT ;  /* 0x000000000000094d */ /* 0x000fea0003800000 */
[----:B------:R-:W-:Y:S02]  /*0bc0*/  IABS R8, R4 ;  /* 0x0000000400087213 */ /* 0x000fe40000000000 */
[----:B------:R-:W-:Y:S02]  /*0bd0*/  IABS R9, R2 ;  /* 0x0000000200097213 */ /* 0x000fe40000000000 */
[----:B------:R-:W0:Y:S01]  /*0be0*/  I2F.RP R0, R8 ;  /* 0x0000000800007306 */ /* 0x000e220000209400 */
[-C--:B------:R-:W-:Y:S02]  /*0bf0*/  IABS R12, R4.reuse ;  /* 0x00000004000c7213 */ /* 0x080fe40000000000 */
[----:B------:R-:W-:Y:S02]  /*0c00*/  IABS R13, R3 ;  /* 0x00000003000d7213 */ /* 0x000fe40000000000 */
[-C--:B------:R-:W-:Y:S02]  /*0c10*/  LOP3.LUT R2, R2, R4.reuse, RZ, 0x3c, !PT ;  /* 0x0000000402027212 */ /* 0x080fe400078e3cff */
[----:B------:R-:W-:-:S02]  /*0c20*/  LOP3.LUT R3, R3, R4, RZ, 0x3c, !PT ;  /* 0x0000000403037212 */ /* 0x000fc400078e3cff */
[----:B------:R-:W-:Y:S02]  /*0c30*/  ISETP.GE.AND P3, PT, R2, RZ, PT ;  /* 0x000000ff0200720c */ /* 0x000fe40003f66270 */
[----:B------:R-:W-:Y:S02]  /*0c40*/  ISETP.GE.AND P5, PT, R3, RZ, PT ;  /* 0x000000ff0300720c */ /* 0x000fe40003fa6270 */
[----:B------:R-:W-:Y:S01]  /*0c50*/  LOP3.LUT R3, RZ, R4, RZ, 0x33, !PT ;  /* 0x00000004ff037212 */ /* 0x000fe200078e33ff */
[----:B0-----:R-:W0:Y:S02]  /*0c60*/  MUFU.RCP R0, R0 ;  /* 0x0000000000007308 */ /* 0x001e240000001000 */
[----:B0-----:R-:W-:-:S06]  /*0c70*/  VIADD R6, R0, 0xffffffe ;  /* 0x0ffffffe00067836 */ /* 0x001fcc0000000000 */
[----:B------:R0:W1:Y:S02]  /*0c80*/  F2I.FTZ.U32.TRUNC.NTZ R7, R6 ;  /* 0x0000000600077305 */ /* 0x000064000021f000 */
[----:B0-----:R-:W-:Y:S02]  /*0c90*/  HFMA2 R6, -RZ, RZ, 0, 0 ;  /* 0x00000000ff067431 */ /* 0x001fe400000001ff */
[----:B-1---5:R-:W-:-:S04]  /*0ca0*/  IMAD.MOV R5, RZ, RZ, -R7 ;  /* 0x000000ffff057224 */ /* 0x022fc800078e0a07 */
[----:B------:R-:W-:-:S04]  /*0cb0*/  IMAD R5, R5, R8, RZ ;  /* 0x0000000805057224 */ /* 0x000fc800078e02ff */
[----:B------:R-:W-:-:S04]  /*0cc0*/  IMAD.HI.U32 R7, R7, R5, R6 ;  /* 0x0000000507077227 */ /* 0x000fc800078e0006 */
[----:B------:R-:W-:Y:S02]  /*0cd0*/  IMAD.MOV.U32 R5, RZ, RZ, R9 ;  /* 0x000000ffff057224 */ /* 0x000fe400078e0009 */
[----:B------:R-:W-:Y:S01]  /*0ce0*/  IMAD.MOV R6, RZ, RZ, -R12 ;  /* 0x000000ffff067224 */ /* 0x000fe200078e0a0c */
[----:B------:R-:W-:Y:S01]  /*0cf0*/  MOV R12, R13 ;  /* 0x0000000d000c7202 */ /* 0x000fe20000000f00 */
[----:B------:R-:W-:-:S04]  /*0d00*/  IMAD.HI.U32 R0, R7, R5, RZ ;  /* 0x0000000507007227 */ /* 0x000fc800078e00ff */
[----:B------:R-:W-:-:S04]  /*0d10*/  IMAD.HI.U32 R7, R7, R12, RZ ;  /* 0x0000000c07077227 */ /* 0x000fc800078e00ff */
[-C--:B------:R-:W-:Y:S02]  /*0d20*/  IMAD R5, R0, R6.reuse, R5 ;  /* 0x0000000600057224 */ /* 0x080fe400078e0205 */
[----:B------:R-:W-:-:S03]  /*0d30*/  IMAD R6, R7, R6, R12 ;  /* 0x0000000607067224 */ /* 0x000fc600078e020c */
[C---:B------:R-:W-:Y:S02]  /*0d40*/  ISETP.GT.U32.AND P2, PT, R8.reuse, R5, PT ;  /* 0x000000050800720c */ /* 0x040fe40003f44070 */
[----:B------:R-:W-:-:S11]  /*0d50*/  ISETP.GT.U32.AND P4, PT, R8, R6, PT ;  /* 0x000000060800720c */ /* 0x000fd60003f84070 */
[--C-:B------:R-:W-:Y:S01]  /*0d60*/  @!P2 IMAD.IADD R5, R5, 0x1, -R8.reuse ;  /* 0x000000010505a824 */ /* 0x100fe200078e0a08 */
[----:B------:R-:W-:Y:S01]  /*0d70*/  @!P2 IADD3 R0, PT, PT, R0, 0x1, RZ ;  /* 0x000000010000a810 */ /* 0x000fe20007ffe0ff */
[----:B------:R-:W-:Y:S02]  /*0d80*/  @!P4 IMAD.IADD R6, R6, 0x1, -R8 ;  /* 0x000000010606c824 */ /* 0x000fe400078e0a08 */
[----:B------:R-:W-:Y:S01]  /*0d90*/  @!P4 VIADD R7, R7, 0x1 ;  /* 0x000000010707c836 */ /* 0x000fe20000000000 */
[-C--:B------:R-:W-:Y:S02]  /*0da0*/  ISETP.GE.U32.AND P0, PT, R5, R8.reuse, PT ;  /* 0x000000080500720c */ /* 0x080fe40003f06070 */
[----:B------:R-:W-:-:S11]  /*0db0*/  ISETP.GE.U32.AND P1, PT, R6, R8, PT ;  /* 0x000000080600720c */ /* 0x000fd60003f26070 */
[----:B------:R-:W-:Y:S01]  /*0dc0*/  @P0 VIADD R0, R0, 0x1 ;  /* 0x0000000100000836 */ /* 0x000fe20000000000 */
[----:B------:R-:W-:Y:S02]  /*0dd0*/  ISETP.NE.AND P0, PT, R4, RZ, PT ;  /* 0x000000ff0400720c */ /* 0x000fe40003f05270 */
[----:B------:R-:W-:Y:S01]  /*0de0*/  @P1 IADD3 R7, PT, PT, R7, 0x1, RZ ;  /* 0x0000000107071810 */ /* 0x000fe20007ffe0ff */
[----:B------:R-:W-:-:S03]  /*0df0*/  @!P3 IMAD.MOV R0, RZ, RZ, -R0 ;  /* 0x000000ffff00b224 */ /* 0x000fc600078e0a00 */
[----:B------:R-:W-:Y:S02]  /*0e00*/  @!P5 IADD3 R7, PT, PT, -R7, RZ, RZ ;  /* 0x000000ff0707d210 */ /* 0x000fe40007ffe1ff */
[C---:B------:R-:W-:Y:S02]  /*0e10*/  SEL R5, R3.reuse, R0, !P0 ;  /* 0x0000000003057207 */ /* 0x040fe40004000000 */
[----:B------:R-:W-:-:S03]  /*0e20*/  SEL R3, R3, R7, !P0 ;  /* 0x0000000703037207 */ /* 0x000fc60004000000 */
[----:B------:R-:W-:Y:S04]  /*0e30*/  STG.E desc[UR4][R10.64], R5 ;  /* 0x000000050a007986 */ /* 0x000fe8000c101904 */
[----:B------:R-:W-:Y:S01]  /*0e40*/  STG.E desc[UR4][R10.64+0x4], R3 ;  /* 0x000004030a007986 */ /* 0x000fe2000c101904 */
[----:B------:R-:W-:Y:S05]  /*0e50*/  EXIT ;  /* 0x000000000000794d */ /* 0x000fea0003800000 */
.L_x_105:
        /* <DEDUP_REMOVED lines=10> */
.L_x_147:


//--------------------- .text._Z16label_assignmentPiP9pixel_XYZP5pointiiiPfi --------------------------
	.section	.text._Z16label_assignmentPiP9pixel_XYZP5pointiiiPfi,"ax",@progbits
	.align	128
        .global         _Z16label_assignmentPiP9pixel_XYZP5pointiiiPfi
        .type           _Z16label_assignmentPiP9pixel_XYZP5pointiiiPfi,@function
        .size           _Z16label_assignmentPiP9pixel_XYZP5pointiiiPfi,(.L_x_143 - _Z16label_assignmentPiP9pixel_XYZP5pointiiiPfi)
        .other          _Z16label_assignmentPiP9pixel_XYZP5pointiiiPfi,@"STO_CUDA_ENTRY STV_DEFAULT"
_Z16label_assignmentPiP9pixel_XYZP5pointiiiPfi:
.text._Z16label_assignmentPiP9pixel_XYZP5pointiiiPfi:
        /* <DEDUP_REMOVED lines=10> */
[----:B------:R-:W0:Y:S01]  /*00a0*/  LDC.64 R2, c[0x0][0x390] ;  /* 0x0000e400ff027b82 */ /* 0x000e220000000a00 */
[----:B------:R-:W1:Y:S01]  /*00b0*/  LDCU.64 UR8, c[0x0][0x358] ;  /* 0x00006b00ff0877ac */ /* 0x000e620008000a00 */
[----:B------:R-:W2:Y:S01]  /*00c0*/  LDCU UR4, c[0x0][0x398] ;  /* 0x00007300ff0477ac */ /* 0x000ea20008000800 */
[----:B0-----:R-:W-:-:S05]  /*00d0*/  IMAD.WIDE.U32 R2, R17, 0x8, R2 ;  /* 0x0000000811027825 */ /* 0x001fca00078e0002 */
[----:B-1----:R-:W2:Y:S02]  /*00e0*/  LDG.E R15, desc[UR8][R2.64] ;  /* 0x00000008020f7981 */ /* 0x002ea4000c1e1900 */
[C---:B--2---:R-:W-:Y:S02]  /*00f0*/  IADD3 R14, PT, PT, R15.reuse, -UR4, RZ ;  /* 0x800000040f0e7c10 */ /* 0x044fe4000fffe0ff */
[----:B------:R-:W-:-:S04]  /*0100*/  IADD3 R13, PT, PT, R15, UR4, RZ ;  /* 0x000000040f0d7c10 */ /* 0x000fc8000fffe0ff */
[----:B------:R-:W-:-:S13]  /*0110*/  ISETP.GT.AND P0, PT, R14, R13, PT ;  /* 0x0000000d0e00720c */ /* 0x000fda0003f04270 */
[----:B------:R-:W-:Y:S05]  /*0120*/  @P0 EXIT ;  /* 0x000000000000094d */ /* 0x000fea0003800000 */
[----:B------:R-:W2:Y:S01]  /*0130*/  LDG.E R2, desc[UR8][R2.64+0x4] ;  /* 0x0000040802027981 */ /* 0x000ea2000c1e1900 */
[----:B------:R-:W0:Y:S01]  /*0140*/  LDC.64 R4, c[0x0][0x388] ;  /* 0x0000e200ff047b82 */ /* 0x000e220000000a00 */
[----:B------:R-:W2:Y:S01]  /*0150*/  LDCU UR5, c[0x0][0x39c] ;  /* 0x00007380ff0577ac */ /* 0x000ea20008000800 */
[----:B------:R-:W-:Y:S01]  /*0160*/  I2FP.F32.S32 R19, UR4 ;  /* 0x0000000400137c45 */ /* 0x000fe20008201400 */
[----:B------:R-:W1:Y:S01]  /*0170*/  LDCU UR6, c[0x0][0x3a0] ;  /* 0x00007400ff0677ac */ /* 0x000e620008000800 */
[----:B------:R-:W3:Y:S01]  /*0180*/  LDCU UR7, c[0x0][0x39c] ;  /* 0x00007380ff0777ac */ /* 0x000ee20008000800 */
[----:B-1----:R-:W-:Y:S01]  /*0190*/  I2FP.F32.S32 R12, UR6 ;  /* 0x00000006000c7c45 */ /* 0x002fe20008201400 */
[C---:B--2---:R-:W-:Y:S01]  /*01a0*/  IMAD R7, R2.reuse, UR5, R15 ;  /* 0x0000000502077c24 */ /* 0x044fe2000f8e020f */
[C---:B------:R-:W-:Y:S02]  /*01b0*/  IADD3 R11, PT, PT, R2.reuse, -UR4, RZ ;  /* 0x80000004020b7c10 */ /* 0x040fe4000fffe0ff */
[----:B------:R-:W-:Y:S01]  /*01c0*/  IADD3 R10, PT, PT, R2, UR4, RZ ;  /* 0x00000004020a7c10 */ /* 0x000fe2000fffe0ff */
[----:B0--3--:R-:W-:-:S07]  /*01d0*/  IMAD.WIDE R4, R7, 0xc, R4 ;  /* 0x0000000c07047825 */ /* 0x009fce00078e0204 */
.L_x_128:
[----:B------:R-:W-:Y:S01]  /*01e0*/  ISETP.GT.AND P0, PT, R11, R10, PT ;  /* 0x0000000a0b00720c */ /* 0x000fe20003f04270 */
[----:B------:R-:W-:-:S12]  /*01f0*/  BSSY.RECONVERGENT B0, `(.L_x_106) ;  /* 0x00002f6000007945 */ /* 0x000fd80003800200 */
[----:B-1----:R-:W-:Y:S05]  /*0200*/  @P0 BRA `(.L_x_107) ;  /* 0x0000002c00d00947 */ /* 0x002fea0003800000 */
[----:B------:R-:W-:Y:S01]  /*0210*/  IADD3 R18, PT, PT, -R15, R14, RZ ;  /* 0x0000000e0f127210 */ /* 0x000fe20007ffe1ff */
[----:B------:R-:W-:Y:S01]  /*0220*/  HFMA2 R21, -RZ, RZ, 0.771484375, 0.21533203125 ;  /* 0x3a2c32e4ff157431 */ /* 0x000fe200000001ff */
[----:B------:R-:W0:Y:S02]  /*0230*/  LDCU.64 UR4, c[0x0][0x398] ;  /* 0x00007300ff0477ac */ /* 0x000e240008000a00 */
[----:B------:R-:W-:Y:S02]  /*0240*/  I2FP.F32.S32 R0, R18 ;  /* 0x0000001200007245 */ /* 0x000fe40000201400 */
[----:B------:R-:W-:Y:S02]  /*0250*/  ISETP.NE.AND P3, PT, R18, RZ, PT ;  /* 0x000000ff1200720c */ /* 0x000fe40003f65270 */
[C---:B------:R-:W-:Y:S01]  /*0260*/  FSETP.GEU.AND P0, PT, |R0|.reuse, 1.175494350822287508e-38, PT ;  /* 0x008000000000780b */ /* 0x040fe20003f0e200 */
[C---:B------:R-:W-:Y:S01]  /*0270*/  FMUL R3, |R0|.reuse, 16777216 ;  /* 0x4b80000000037820 */ /* 0x040fe20000400200 */
[----:B------:R-:W-:-:S04]  /*0280*/  FSETP.NEU.AND P4, PT, |R0|, +INF , PT ;  /* 0x7f8000000000780b */ /* 0x000fc80003f8d200 */
[----:B------:R-:W-:-:S04]  /*0290*/  FSEL R3, R3, |R0|, !P0 ;  /* 0x4000000003037208 */ /* 0x000fc80004000000 */
[----:B------:R-:W-:Y:S01]  /*02a0*/  IADD3 R2, PT, PT, R3, -0x3f3504f3, RZ ;  /* 0xc0cafb0d03027810 */ /* 0x000fe20007ffe0ff */
[----:B0-----:R-:W-:-:S03]  /*02b0*/  ULOP3.LUT UR6, URZ, UR4, URZ, 0x33, !UPT ;  /* 0x00000004ff067292 */ /* 0x001fc6000f8e33ff */
[----:B------:R-:W-:Y:S01]  /*02c0*/  LOP3.LUT R2, R2, 0xff800000, RZ, 0xc0, !PT ;  /* 0xff80000002027812 */ /* 0x000fe200078ec0ff */
[----:B------:R-:W-:-:S03]  /*02d0*/  ULEA UR4, -UR4, URZ, 0x1 ;  /* 0x000000ff04047291 */ /* 0x000fc6000f8e09ff */
[-C--:B------:R-:W-:Y:S02]  /*02e0*/  IADD3 R6, PT, PT, R3, -R2.reuse, RZ ;  /* 0x8000000203067210 */ /* 0x080fe40007ffe0ff */
[----:B------:R-:W-:-:S03]  /*02f0*/  I2FP.F32.S32 R7, R2 ;  /* 0x0000000200077245 */ /* 0x000fc60000201400 */
[C---:B------:R-:W-:Y:S01]  /*0300*/  FADD R3, R6.reuse, 1 ;  /* 0x3f80000006037421 */ /* 0x040fe20000000000 */
[----:B------:R-:W-:Y:S01]  /*0310*/  FADD R9, R6, -1 ;  /* 0xbf80000006097421 */ /* 0x000fe20000000000 */
[----:B------:R-:W-:-:S03]  /*0320*/  FSEL R6, RZ, -24, P0 ;  /* 0xc1c00000ff067808 */ /* 0x000fc60000000000 */
[----:B------:R-:W-:Y:S01]  /*0330*/  FADD R8, R9, R9 ;  /* 0x0000000909087221 */ /* 0x000fe20000000000 */
[----:B------:R-:W0:Y:S01]  /*0340*/  MUFU.RCP R3, R3 ;  /* 0x0000000300037308 */ /* 0x000e220000001000 */
[----:B------:R-:W-:Y:S02]  /*0350*/  FFMA R7, R7, 1.1920928955078125e-07, R6 ;  /* 0x3400000007077823 */ /* 0x000fe40000000006 */
[----:B0-----:R-:W-:-:S04]  /*0360*/  FMUL R2, R3, R8 ;  /* 0x0000000803027220 */ /* 0x001fc80000400000 */
[----:B------:R-:W-:Y:S01]  /*0370*/  FADD R16, R9, -R2 ;  /* 0x8000000209107221 */ /* 0x000fe20000000000 */
[CC--:B------:R-:W-:Y:S01]  /*0380*/  FMUL R8, R2.reuse, R2.reuse ;  /* 0x0000000202087220 */ /* 0x0c0fe20000400000 */
[----:B------:R-:W-:Y:S02]  /*0390*/  FFMA R6, R2, 1.4426950216293334961, R7 ;  /* 0x3fb8aa3b02067823 */ /* 0x000fe40000000007 */
[----:B------:R-:W-:Y:S01]  /*03a0*/  FADD R16, R16, R16 ;  /* 0x0000001010107221 */ /* 0x000fe20000000000 */
[C---:B------:R-:W-:Y:S01]  /*03b0*/  FFMA R21, R8.reuse, R21, 0.0032181653659790754318 ;  /* 0x3b52e7db08157423 */ /* 0x040fe20000000015 */
[----:B------:R-:W-:Y:S02]  /*03c0*/  FADD R7, R7, -R6 ;  /* 0x8000000607077221 */ /* 0x000fe40000000000 */
[----:B------:R-:W-:Y:S01]  /*03d0*/  FFMA R16, R9, -R2, R16 ;  /* 0x8000000209107223 */ /* 0x000fe20000000010 */
[----:B------:R-:W-:Y:S01]  /*03e0*/  FFMA R21, R8, R21, 0.018033718690276145935 ;  /* 0x3c93bb7308157423 */ /* 0x000fe20000000015 */
[----:B------:R-:W-:-:S02]  /*03f0*/  FFMA R7, R2, 1.4426950216293334961, R7 ;  /* 0x3fb8aa3b02077823 */ /* 0x000fc40000000007 */
[----:B------:R-:W-:Y:S01]  /*0400*/  FMUL R16, R3, R16 ;  /* 0x0000001003107220 */ /* 0x000fe20000400000 */
[----:B------:R-:W-:-:S03]  /*0410*/  FFMA R21, R8, R21, 0.12022458761930465698 ;  /* 0x3df6384f08157423 */ /* 0x000fc60000000015 */
[----:B------:R-:W-:Y:S01]  /*0420*/  FFMA R7, R16, 1.4426950216293334961, R7 ;  /* 0x3fb8aa3b10077823 */ /* 0x000fe20000000007 */
[----:B------:R-:W-:Y:S01]  /*0430*/  FMUL R21, R8, R21 ;  /* 0x0000001508157220 */ /* 0x000fe20000400000 */
[----:B------:R-:W-:Y:S02]  /*0440*/  MOV R8, 0x391fcb8e ;  /* 0x391fcb8e00087802 */ /* 0x000fe40000000f00 */
[----:B------:R-:W-:Y:S01]  /*0450*/  FFMA R7, R2, 1.9251366722983220825e-08, R7 ;  /* 0x32a55e3402077823 */ /* 0x000fe20000000007 */
[----:B------:R-:W-:-:S04]  /*0460*/  FMUL R3, R21, 3 ;  /* 0x4040000015037820 */ /* 0x000fc80000400000 */
[----:B------:R-:W-:-:S04]  /*0470*/  FFMA R16, R16, R3, R7 ;  /* 0x0000000310107223 */ /* 0x000fc80000000007 */
[----:B------:R-:W-:-:S04]  /*0480*/  FFMA R21, R2, R21, R16 ;  /* 0x0000001502157223 */ /* 0x000fc80000000010 */
[----:B------:R-:W-:-:S04]  /*0490*/  FADD R3, R6, R21 ;  /* 0x0000001506037221 */ /* 0x000fc80000000000 */
[----:B------:R-:W-:Y:S01]  /*04a0*/  FMUL R2, R3, 2 ;  /* 0x4000000003027820 */ /* 0x000fe20000400000 */
[----:B------:R-:W-:-:S03]  /*04b0*/  FADD R6, -R6, R3 ;  /* 0x0000000306067221 */ /* 0x000fc60000000100 */
[----:B------:R-:W0:Y:S01]  /*04c0*/  FRND R7, R2 ;  /* 0x0000000200077307 */ /* 0x000e220000201000 */
[----:B------:R-:W-:Y:S01]  /*04d0*/  FADD R6, R21, -R6 ;  /* 0x8000000615067221 */ /* 0x000fe20000000000 */
[----:B------:R-:W-:Y:S01]  /*04e0*/  FFMA R3, R3, 2, -R2 ;  /* 0x4000000003037823 */ /* 0x000fe20000000802 */
[C---:B------:R-:W-:Y:S02]  /*04f0*/  FSETP.GT.AND P1, PT, |R2|.reuse, 152, PT ;  /* 0x431800000200780b */ /* 0x040fe40003f24200 */
[----:B------:R-:W-:Y:S01]  /*0500*/  FSETP.GEU.AND P2, PT, R2, RZ, PT ;  /* 0x000000ff0200720b */ /* 0x000fe20003f4e000 */
[----:B------:R-:W-:Y:S01]  /*0510*/  FFMA R3, R6, 2, R3 ;  /* 0x4000000006037823 */ /* 0x000fe20000000003 */
[----:B0-----:R-:W-:Y:S01]  /*0520*/  FADD R6, R2, -R7 ;  /* 0x8000000702067221 */ /* 0x001fe20000000000 */
[----:B------:R-:W-:-:S03]  /*0530*/  FSETP.GT.AND P0, PT, R7, RZ, PT ;  /* 0x000000ff0700720b */ /* 0x000fc60003f04000 */
[----:B------:R-:W-:Y:S01]  /*0540*/  FADD R3, R3, R6 ;  /* 0x0000000603037221 */ /* 0x000fe20000000000 */
[----:B------:R-:W-:Y:S02]  /*0550*/  SEL R7, RZ, 0x83000000, P0 ;  /* 0x83000000ff077807 */ /* 0x000fe40000000000 */
[----:B------:R-:W-:Y:S01]  /*0560*/  FSETP.NAN.AND P0, PT, |R0|, |R0|, PT ;  /* 0x400000000000720b */ /* 0x000fe20003f08200 */
[----:B------:R-:W-:Y:S01]  /*0570*/  FFMA R6, R3, R8, 0.0013391353422775864601 ;  /* 0x3aaf85ed03067423 */ /* 0x000fe20000000008 */
[----:B------:R-:W-:Y:S01]  /*0580*/  IADD3 R9, PT, PT, R7, 0x7f000000, RZ ;  /* 0x7f00000007097810 */ /* 0x000fe20007ffe0ff */
[----:B------:R0:W1:Y:S02]  /*0590*/  F2I.NTZ R8, R2 ;  /* 0x0000000200087305 */ /* 0x0000640000203100 */
[----:B------:R-:W-:-:S04]  /*05a0*/  FFMA R6, R3, R6, 0.0096188392490148544312 ;  /* 0x3c1d985603067423 */ /* 0x000fc80000000006 */
[----:B------:R-:W-:Y:S01]  /*05b0*/  FFMA R6, R3, R6, 0.055503588169813156128 ;  /* 0x3d6357bb03067423 */ /* 0x000fe20000000006 */
[----:B0-----:R-:W-:-:S03]  /*05c0*/  FADD R2, R0, R0 ;  /* 0x0000000000027221 */ /* 0x001fc60000000000 */
[----:B------:R-:W-:-:S04]  /*05d0*/  FFMA R6, R3, R6, 0.24022644758224487305 ;  /* 0x3e75fdec03067423 */ /* 0x000fc80000000006 */
[----:B------:R-:W-:Y:S01]  /*05e0*/  FFMA R6, R3, R6, 0.69314718246459960938 ;  /* 0x3f31721803067423 */ /* 0x000fe20000000006 */
[----:B-1----:R-:W-:-:S03]  /*05f0*/  LEA R7, R8, -R7, 0x17 ;  /* 0x8000000708077211 */ /* 0x002fc600078eb8ff */
[----:B------:R-:W-:Y:S01]  /*0600*/  FFMA R6, R3, R6, 1 ;  /* 0x3f80000003067423 */ /* 0x000fe20000000006 */
[----:B------:R-:W-:-:S03]  /*0610*/  LOP3.LUT R3, R2, 0x7fffffff, RZ, 0xc0, !PT ;  /* 0x7fffffff02037812 */ /* 0x000fc600078ec0ff */
[----:B------:R-:W-:Y:S01]  /*0620*/  FMUL R6, R6, R9 ;  /* 0x0000000906067220 */ /* 0x000fe20000400000 */
[----:B------:R-:W-:-:S03]  /*0630*/  IMAD R9, R11, UR5, R14 ;  /* 0x000000050b097c24 */ /* 0x000fc6000f8e020e */
[----:B------:R-:W-:Y:S01]  /*0640*/  FMUL R6, R6, R7 ;  /* 0x0000000706067220 */ /* 0x000fe20000400000 */
[----:B------:R-:W-:Y:S02]  /*0650*/  @P1 FSEL R6, RZ, +INF , !P2 ;  /* 0x7f800000ff061808 */ /* 0x000fe40005000000 */
[----:B------:R-:W-:Y:S02]  /*0660*/  ISETP.NE.AND P1, PT, R18, 0x1, PT ;  /* 0x000000011200780c */ /* 0x000fe40003f25270 */
[----:B------:R-:W-:Y:S01]  /*0670*/  @P3 FSEL R3, R3, R6, !P4 ;  /* 0x0000000603033208 */ /* 0x000fe20006000000 */
[----:B------:R-:W-:Y:S01]  /*0680*/  @P0 FADD R3, R0, 2 ;  /* 0x4000000000030421 */ /* 0x000fe20000000000 */
[----:B------:R-:W-:Y:S02]  /*0690*/  MOV R0, UR6 ;  /* 0x0000000600007c02 */ /* 0x000fe40008000f00 */
[----:B------:R-:W-:Y:S02]  /*06a0*/  MOV R18, UR4 ;  /* 0x0000000400127c02 */ /* 0x000fe40008000f00 */
[----:B------:R-:W-:-:S07]  /*06b0*/  FSEL R8, R3, 1, P1 ;  /* 0x3f80000003087808 */ /* 0x000fce0000800000 */
.L_x_127:
[----:B-1----:R-:W0:Y:S01]  /*06c0*/  LDC.64 R6, c[0x0][0x388] ;  /* 0x0000e200ff067b82 */ /* 0x002e220000000a00 */
[----:B------:R-:W2:Y:S04]  /*06d0*/  LDG.E R16, desc[UR8][R4.64] ;  /* 0x0000000804107981 */ /* 0x000ea8000c1e1900 */
[----:B------:R-:W3:Y:S04]  /*06e0*/  LDG.E R2, desc[UR8][R4.64+0x4] ;  /* 0x0000040804027981 */ /* 0x000ee8000c1e1900 */
[----:B------:R-:W4:Y:S01]  /*06f0*/  LDG.E R20, desc[UR8][R4.64+0x8] ;  /* 0x0000080804147981 */ /* 0x000f22000c1e1900 */
[----:B0-----:R-:W-:-:S05]  /*0700*/  IMAD.WIDE R6, R9, 0xc, R6 ;  /* 0x0000000c09067825 */ /* 0x001fca00078e0206 */
[----:B------:R-:W2:Y:S04]  /*0710*/  LDG.E R3, desc[UR8][R6.64] ;  /* 0x0000000806037981 */ /* 0x000ea8000c1e1900 */
[----:B------:R-:W3:Y:S04]  /*0720*/  LDG.E R21, desc[UR8][R6.64+0x4] ;  /* 0x0000040806157981 */ /* 0x000ee8000c1e1900 */
[----:B------:R-:W4:Y:S01]  /*0730*/  LDG.E R23, desc[UR8][R6.64+0x8] ;  /* 0x0000080806177981 */ /* 0x000f22000c1e1900 */
[----:B------:R-:W-:Y:S01]  /*0740*/  BSSY.RECONVERGENT B1, `(.L_x_108) ;  /* 0x000004a000017945 */ /* 0x000fe20003800200 */
[----:B--2---:R-:W-:-:S05]  /*0750*/  FADD R16, R16, -R3 ;  /* 0x8000000310107221 */ /* 0x004fca0000000000 */
[----:B------:R-:W-:Y:S01]  /*0760*/  FSETP.NEU.AND P0, PT, R16, 1, PT ;  /* 0x3f8000001000780b */ /* 0x000fe20003f0d000 */
[----:B---3--:R-:W-:Y:S01]  /*0770*/  FADD R3, R2, -R21 ;  /* 0x8000001502037221 */ /* 0x008fe20000000000 */
[----:B----4-:R-:W-:Y:S01]  /*0780*/  FADD R2, R20, -R23 ;  /* 0x8000001714027221 */ /* 0x010fe20000000000 */
[----:B------:R-:W-:-:S03]  /*0790*/  MOV R20, 0x3f800000 ;  /* 0x3f80000000147802 */ /* 0x000fc60000000f00 */
[----:B------:R-:W-:Y:S02]  /*07a0*/  FSETP.NEU.AND P2, PT, R3, 1, PT ;  /* 0x3f8000000300780b */ /* 0x000fe40003f4d000 */
[----:B------:R-:W-:-:S05]  /*07b0*/  FSETP.NEU.AND P1, PT, R2, 1, PT ;  /* 0x3f8000000200780b */ /* 0x000fca0003f2d000 */
[----:B------:R-:W-:Y:S08]  /*07c0*/  @!P0 BRA `(.L_x_109) ;  /* 0x0000000400048947 */ /* 0x000ff00003800000 */
[----:B------:R-:W-:-:S13]  /*07d0*/  FSETP.NAN.AND P0, PT, |R16|, |R16|, PT ;  /* 0x400000101000720b */ /* 0x000fda0003f08200 */
[----:B------:R-:W-:Y:S01]  /*07e0*/  @P0 FADD R20, R16, 2 ;  /* 0x4000000010140421 */ /* 0x000fe20000000000 */
[----:B------:R-:W-:Y:S06]  /*07f0*/  @P0 BRA `(.L_x_109) ;  /* 0x0000000000f80947 */ /* 0x000fec0003800000 */
[C---:B------:R-:W-:Y:S01]  /*0800*/  FMUL R7, |R16|.reuse, 16777216 ;  /* 0x4b80000010077820 */ /* 0x040fe20000400200 */
[----:B------:R-:W-:Y:S01]  /*0810*/  FSETP.GEU.AND P0, PT, |R16|, 1.175494350822287508e-38, PT ;  /* 0x008000001000780b */ /* 0x000fe20003f0e200 */
[----:B------:R-:W-:-:S03]  /*0820*/  HFMA2 R26, -RZ, RZ, 0.771484375, 0.21533203125 ;  /* 0x3a2c32e4ff1a7431 */ /* 0x000fc600000001ff */
[----:B------:R-:W-:Y:S02]  /*0830*/  FSEL R7, R7, |R16|, !P0 ;  /* 0x4000001007077208 */ /* 0x000fe40004000000 */
[----:B------:R-:W-:Y:S02]  /*0840*/  FSEL R21, RZ, -24, P0 ;  /* 0xc1c00000ff157808 */ /* 0x000fe40000000000 */
[----:B------:R-:W-:Y:S02]  /*0850*/  IADD3 R6, PT, PT, R7, -0x3f3504f3, RZ ;  /* 0xc0cafb0d07067810 */ /* 0x000fe40007ffe0ff */
[----:B------:R-:W-:Y:S02]  /*0860*/  FSETP.NEU.AND P0, PT, |R16|, +INF , PT ;  /* 0x7f8000001000780b */ /* 0x000fe40003f0d200 */
[----:B------:R-:W-:Y:S02]  /*0870*/  LOP3.LUT R20, R6, 0xff800000, RZ, 0xc0, !PT ;  /* 0xff80000006147812 */ /* 0x000fe400078ec0ff */
[----:B------:R-:W-:-:S02]  /*0880*/  FSETP.NEU.AND P0, PT, R16, RZ, P0 ;  /* 0x000000ff1000720b */ /* 0x000fc4000070d000 */
[-C--:B------:R-:W-:Y:S02]  /*0890*/  IADD3 R7, PT, PT, R7, -R20.reuse, RZ ;  /* 0x8000001407077210 */ /* 0x080fe40007ffe0ff */
[----:B------:R-:W-:-:S03]  /*08a0*/  I2FP.F32.S32 R20, R20 ;  /* 0x0000001400147245 */ /* 0x000fc60000201400 */
[C---:B------:R-:W-:Y:S01]  /*08b0*/  FADD R6, R7.reuse, 1 ;  /* 0x3f80000007067421 */ /* 0x040fe20000000000 */
[----:B------:R-:W-:-:S04]  /*08c0*/  FADD R24, R7, -1 ;  /* 0xbf80000007187421 */ /* 0x000fc80000000000 */
[----:B------:R-:W-:Y:S01]  /*08d0*/  FADD R7, R24, R24 ;  /* 0x0000001818077221 */ /* 0x000fe20000000000 */
[----:B------:R-:W0:Y:S01]  /*08e0*/  MUFU.RCP R6, R6 ;  /* 0x0000000600067308 */ /* 0x000e220000001000 */
[----:B------:R-:W-:Y:S02]  /*08f0*/  @!P0 FADD R16, R16, R16 ;  /* 0x0000001010108221 */ /* 0x000fe40000000000 */
[----:B0-----:R-:W-:-:S04]  /*0900*/  FMUL R7, R6, R7 ;  /* 0x0000000706077220 */ /* 0x001fc80000400000 */
[----:B------:R-:W-:-:S04]  /*0910*/  FADD R22, R24, -R7 ;  /* 0x8000000718167221 */ /* 0x000fc80000000000 */
[----:B------:R-:W-:Y:S01]  /*0920*/  FADD R23, R22, R22 ;  /* 0x0000001616177221 */ /* 0x000fe20000000000 */
[----:B------:R-:W-:Y:S01]  /*0930*/  FFMA R22, R20, 1.1920928955078125e-07, R21 ;  /* 0x3400000014167823 */ /* 0x000fe20000000015 */
[CC--:B------:R-:W-:Y:S02]  /*0940*/  FMUL R21, R7.reuse, R7.reuse ;  /* 0x0000000707157220 */ /* 0x0c0fe40000400000 */
[----:B------:R-:W-:Y:S01]  /*0950*/  FFMA R23, R24, -R7, R23 ;  /* 0x8000000718177223 */ /* 0x000fe20000000017 */
[----:B------:R-:W-:Y:S01]  /*0960*/  FFMA R20, R7, 1.4426950216293334961, R22 ;  /* 0x3fb8aa3b07147823 */ /* 0x000fe20000000016 */
[C---:B------:R-:W-:Y:S02]  /*0970*/  FFMA R24, R21.reuse, R26, 0.0032181653659790754318 ;  /* 0x3b52e7db15187423 */ /* 0x040fe4000000001a */
[----:B------:R-:W-:Y:S01]  /*0980*/  FMUL R23, R6, R23 ;  /* 0x0000001706177220 */ /* 0x000fe20000400000 */
[----:B------:R-:W-:Y:S01]  /*0990*/  FADD R22, R22, -R20 ;  /* 0x8000001416167221 */ /* 0x000fe20000000000 */
[----:B------:R-:W-:-:S03]  /*09a0*/  FFMA R24, R21, R24, 0.018033718690276145935 ;  /* 0x3c93bb7315187423 */ /* 0x000fc60000000018 */
[----:B------:R-:W-:Y:S01]  /*09b0*/  FFMA R22, R7, 1.4426950216293334961, R22 ;  /* 0x3fb8aa3b07167823 */ /* 0x000fe20000000016 */
[----:B------:R-:W-:-:S03]  /*09c0*/  FFMA R24, R21, R24, 0.12022458761930465698 ;  /* 0x3df6384f15187423 */ /* 0x000fc60000000018 */
[----:B------:R-:W-:Y:S01]  /*09d0*/  FFMA R22, R23, 1.4426950216293334961, R22 ;  /* 0x3fb8aa3b17167823 */ /* 0x000fe20000000016 */
[----:B------:R-:W-:-:S03]  /*09e0*/  FMUL R24, R21, R24 ;  /* 0x0000001815187220 */ /* 0x000fc60000400000 */
        /* <DEDUP_REMOVED lines=10> */
[----:B------:R-:W-:Y:S02]  /*0a90*/  MOV R23, 0x391fcb8e ;  /* 0x391fcb8e00177802 */ /* 0x000fe40000000f00 */
[----:B------:R-:W-:Y:S01]  /*0aa0*/  FSETP.GT.AND P4, PT, |R6|, 152, PT ;  /* 0x431800000600780b */ /* 0x000fe20003f84200 */
[----:B------:R-:W-:Y:S02]  /*0ab0*/  FFMA R21, R20, 2, R21 ;  /* 0x4000000014157823 */ /* 0x000fe40000000015 */
[----:B------:R-:W1:Y:S01]  /*0ac0*/  F2I.NTZ R22, R6 ;  /* 0x0000000600167305 */ /* 0x000e620000203100 */
[----:B0-----:R-:W-:Y:S01]  /*0ad0*/  FADD R20, R6, -R7 ;  /* 0x8000000706147221 */ /* 0x001fe20000000000 */
[----:B------:R-:W-:-:S03]  /*0ae0*/  FSETP.GT.AND P3, PT, R7, RZ, PT ;  /* 0x000000ff0700720b */ /* 0x000fc60003f64000 */
[----:B------:R-:W-:Y:S01]  /*0af0*/  FADD R20, R20, R21 ;  /* 0x0000001514147221 */ /* 0x000fe20000000000 */
[----:B------:R-:W-:Y:S02]  /*0b00*/  SEL R7, RZ, 0x83000000, P3 ;  /* 0x83000000ff077807 */ /* 0x000fe40001800000 */
[----:B------:R-:W-:Y:S01]  /*0b10*/  FSETP.GEU.AND P3, PT, R6, RZ, PT ;  /* 0x000000ff0600720b */ /* 0x000fe20003f6e000 */
[----:B------:R-:W-:Y:S01]  /*0b20*/  FFMA R21, R20, R23, 0.0013391353422775864601 ;  /* 0x3aaf85ed14157423 */ /* 0x000fe20000000017 */
[----:B-1----:R-:W-:-:S03]  /*0b30*/  LEA R22, R22, -R7, 0x17 ;  /* 0x8000000716167211 */ /* 0x002fc600078eb8ff */
[----:B------:R-:W-:-:S04]  /*0b40*/  FFMA R21, R20, R21, 0.0096188392490148544312 ;  /* 0x3c1d985614157423 */ /* 0x000fc80000000015 */
[----:B------:R-:W-:-:S04]  /*0b50*/  FFMA R21, R20, R21, 0.055503588169813156128 ;  /* 0x3d6357bb14157423 */ /* 0x000fc80000000015 */
[----:B------:R-:W-:-:S04]  /*0b60*/  FFMA R21, R20, R21, 0.24022644758224487305 ;  /* 0x3e75fdec14157423 */ /* 0x000fc80000000015 */
[----:B------:R-:W-:Y:S01]  /*0b70*/  FFMA R23, R20, R21, 0.69314718246459960938 ;  /* 0x3f31721814177423 */ /* 0x000fe20000000015 */
[----:B------:R-:W-:-:S03]  /*0b80*/  IADD3 R21, PT, PT, R7, 0x7f000000, RZ ;  /* 0x7f00000007157810 */ /* 0x000fc60007ffe0ff */
[----:B------:R-:W-:Y:S01]  /*0b90*/  FFMA R6, R20, R23, 1 ;  /* 0x3f80000014067423 */ /* 0x000fe20000000017 */
[----:B------:R-:W-:-:S03]  /*0ba0*/  FSEL R20, RZ, +INF , !P3 ;  /* 0x7f800000ff147808 */ /* 0x000fc60005800000 */
[----:B------:R-:W-:-:S04]  /*0bb0*/  FMUL R21, R21, R6 ;  /* 0x0000000615157220 */ /* 0x000fc80000400000 */
[----:B------:R-:W-:Y:S01]  /*0bc0*/  @!P4 FMUL R20, R22, R21 ;  /* 0x000000151614c220 */ /* 0x000fe20000400000 */
[----:B------:R-:W-:-:S07]  /*0bd0*/  @!P0 LOP3.LUT R20, R16, 0x7fffffff, RZ, 0xc0, !PT ;  /* 0x7fffffff10148812 */ /* 0x000fce00078ec0ff */
.L_x_109:
[----:B------:R-:W-:Y:S05]  /*0be0*/  BSYNC.RECONVERGENT B1 ;  /* 0x0000000000017941 */ /* 0x000fea0003800200 */
.L_x_108:
[----:B------:R-:W-:Y:S01]  /*0bf0*/  BSSY.RECONVERGENT B1, `(.L_x_110) ;  /* 0x0000045000017945 */ /* 0x000fe20003800200 */
[----:B------:R-:W-:Y:S01]  /*0c00*/  HFMA2 R7, -RZ, RZ, 1.875, 0 ;  /* 0x3f800000ff077431 */ /* 0x000fe200000001ff */
[----:B------:R-:W-:Y:S02]  /*0c10*/  IADD3 R18, PT, PT, R18, 0x1, RZ ;  /* 0x0000000112127810 */ /* 0x000fe40007ffe0ff */
[----:B------:R-:W-:Y:S05]  /*0c20*/  @!P2 BRA `(.L_x_111) ;  /* 0x000000040004a947 */ /* 0x000fea0003800000 */
[----:B------:R-:W-:-:S13]  /*0c30*/  FSETP.NAN.AND P0, PT, |R3|, |R3|, PT ;  /* 0x400000030300720b */ /* 0x000fda0003f08200 */
[----:B------:R-:W-:Y:S01]  /*0c40*/  @P0 FADD R7, R3, 2 ;  /* 0x4000000003070421 */ /* 0x000fe20000000000 */
[----:B------:R-:W-:Y:S06]  /*0c50*/  @P0 BRA `(.L_x_111) ;  /* 0x0000000000f80947 */ /* 0x000fec0003800000 */
[C---:B------:R-:W-:Y:S01]  /*0c60*/  FMUL R6, |R3|.reuse, 16777216 ;  /* 0x4b80000003067820 */ /* 0x040fe20000400200 */
[C---:B------:R-:W-:Y:S02]  /*0c70*/  FSETP.GEU.AND P0, PT, |R3|.reuse, 1.175494350822287508e-38, PT ;  /* 0x008000000300780b */ /* 0x040fe40003f0e200 */
[----:B------:R-:W-:Y:S02]  /*0c80*/  MOV R26, 0x3a2c32e4 ;  /* 0x3a2c32e4001a7802 */ /* 0x000fe40000000f00 */
[----:B------:R-:W-:Y:S02]  /*0c90*/  FSEL R6, R6, |R3|, !P0 ;  /* 0x4000000306067208 */ /* 0x000fe40004000000 */
[----:B------:R-:W-:Y:S02]  /*0ca0*/  FSEL R16, RZ, -24, P0 ;  /* 0xc1c00000ff107808 */ /* 0x000fe40000000000 */
[----:B------:R-:W-:Y:S02]  /*0cb0*/  IADD3 R7, PT, PT, R6, -0x3f3504f3, RZ ;  /* 0xc0cafb0d06077810 */ /* 0x000fe40007ffe0ff */
[----:B------:R-:W-:-:S02]  /*0cc0*/  FSETP.NEU.AND P0, PT, |R3|, +INF , PT ;  /* 0x7f8000000300780b */ /* 0x000fc40003f0d200 */
[----:B------:R-:W-:Y:S02]  /*0cd0*/  LOP3.LUT R21, R7, 0xff800000, RZ, 0xc0, !PT ;  /* 0xff80000007157812 */ /* 0x000fe400078ec0ff */
[----:B------:R-:W-:Y:S02]  /*0ce0*/  FSETP.NEU.AND P0, PT, R3, RZ, P0 ;  /* 0x000000ff0300720b */ /* 0x000fe4000070d000 */
        /* <DEDUP_REMOVED lines=32> */
[----:B------:R-:W-:Y:S01]  /*0ef0*/  HFMA2 R23, -RZ, RZ, 0.64013671875, -15.109375 ;  /* 0x391fcb8eff177431 */ /* 0x000fe200000001ff */
[----:B------:R-:W-:Y:S02]  /*0f00*/  FSETP.GT.AND P3, PT, |R6|, 152, PT ;  /* 0x431800000600780b */ /* 0x000fe40003f64200 */
        /* <DEDUP_REMOVED lines=12> */
[C---:B------:R-:W-:Y:S01]  /*0fd0*/  FFMA R23, R16.reuse, R21, 0.69314718246459960938 ;  /* 0x3f31721810177423 */ /* 0x040fe20000000015 */
[----:B------:R-:W-:Y:S02]  /*0fe0*/  IADD3 R21, PT, PT, R7, 0x7f000000, RZ ;  /* 0x7f00000007157810 */ /* 0x000fe40007ffe0ff */
[----:B------:R-:W-:Y:S01]  /*0ff0*/  FSEL R7, RZ, +INF , !P2 ;  /* 0x7f800000ff077808 */ /* 0x000fe20005000000 */
[----:B------:R-:W-:-:S04]  /*1000*/  FFMA R16, R16, R23, 1 ;  /* 0x3f80000010107423 */ /* 0x000fc80000000017 */
[----:B------:R-:W-:-:S04]  /*1010*/  FMUL R21, R21, R16 ;  /* 0x0000001015157220 */ /* 0x000fc80000400000 */
[----:B------:R-:W-:Y:S01]  /*1020*/  @!P3 FMUL R7, R22, R21 ;  /* 0x000000151607b220 */ /* 0x000fe20000400000 */
[----:B------:R-:W-:-:S07]  /*1030*/  @!P0 LOP3.LUT R7, R3, 0x7fffffff, RZ, 0xc0, !PT ;  /* 0x7fffffff03078812 */ /* 0x000fce00078ec0ff */
.L_x_111:
[----:B------:R-:W-:Y:S05]  /*1040*/  BSYNC.RECONVERGENT B1 ;  /* 0x0000000000017941 */ /* 0x000fea0003800200 */
.L_x_110:
[----:B------:R-:W-:Y:S01]  /*1050*/  BSSY.RECONVERGENT B1, `(.L_x_112) ;  /* 0x0000045000017945 */ /* 0x000fe20003800200 */
[----:B------:R-:W-:Y:S01]  /*1060*/  FADD R3, R7, R20 ;  /* 0x0000001407037221 */ /* 0x000fe20000000000 */
[----:B------:R-:W-:Y:S02]  /*1070*/  MOV R6, 0x3f800000 ;  /* 0x3f80000000067802 */ /* 0x000fe40000000f00 */
[----:B------:R-:W-:Y:S05]  /*1080*/  @!P1 BRA `(.L_x_113) ;  /* 0x0000000400049947 */ /* 0x000fea0003800000 */
        /* <DEDUP_REMOVED lines=12> */
[----:B------:R-:W-:-:S05]  /*1150*/  IADD3 R7, PT, PT, R7, -R16, RZ ;  /* 0x8000001007077210 */ /* 0x000fca0007ffe0ff */
[C---:B------:R-:W-:Y:S01]  /*1160*/  FADD R6, R7.reuse, 1 ;  /* 0x3f80000007067421 */ /* 0x040fe20000000000 */
[----:B------:R-:W-:Y:S01]  /*1170*/  FADD R21, R7, -1 ;  /* 0xbf80000007157421 */ /* 0x000fe20000000000 */
[----:B------:R-:W-:-:S03]  /*1180*/  I2FP.F32.S32 R7, R16 ;  /* 0x0000001000077245 */ /* 0x000fc60000201400 */
[----:B------:R-:W-:Y:S01]  /*1190*/  FADD R23, R21, R21 ;  /* 0x0000001515177221 */ /* 0x000fe20000000000 */
[----:B------:R-:W0:Y:S01]  /*11a0*/  MUFU.RCP R6, R6 ;  /* 0x0000000600067308 */ /* 0x000e220000001000 */
[----:B------:R-:W-:Y:S02]  /*11b0*/  @!P0 FADD R2, R2, R2 ;  /* 0x0000000202028221 */ /* 0x000fe40000000000 */
[----:B0-----:R-:W-:Y:S01]  /*11c0*/  FMUL R16, R6, R23 ;  /* 0x0000001706107220 */ /* 0x001fe20000400000 */
[----:B------:R-:W-:-:S03]  /*11d0*/  FFMA R23, R7, 1.1920928955078125e-07, R20 ;  /* 0x3400000007177823 */ /* 0x000fc60000000014 */
        /* <DEDUP_REMOVED lines=12> */
[----:B------:R-:W-:-:S03]  /*12a0*/  FMUL R25, R20, R25 ;  /* 0x0000001914197220 */ /* 0x000fc60000400000 */
[----:B------:R-:W-:Y:S01]  /*12b0*/  FFMA R20, R16, 1.9251366722983220825e-08, R23 ;  /* 0x32a55e3410147823 */ /* 0x000fe20000000017 */
[----:B------:R-:W-:-:S04]  /*12c0*/  FMUL R6, R25, 3 ;  /* 0x4040000019067820 */ /* 0x000fc80000400000 */
[----:B------:R-:W-:Y:S01]  /*12d0*/  FFMA R6, R21, R6, R20 ;  /* 0x0000000615067223 */ /* 0x000fe20000000014 */
[----:B------:R-:W-:-:S03]  /*12e0*/  MOV R20, 0x391fcb8e ;  /* 0x391fcb8e00147802 */ /* 0x000fc60000000f00 */
[----:B------:R-:W-:-:S04]  /*12f0*/  FFMA R16, R16, R25, R6 ;  /* 0x0000001910107223 */ /* 0x000fc80000000006 */
[----:B------:R-:W-:-:S04]  /*1300*/  FADD R23, R7, R16 ;  /* 0x0000001007177221 */ /* 0x000fc80000000000 */
[----:B------:R-:W-:Y:S01]  /*1310*/  FMUL R6, R23, 2 ;  /* 0x4000000017067820 */ /* 0x000fe20000400000 */
[----:B------:R-:W-:-:S03]  /*1320*/  FADD R7, -R7, R23 ;  /* 0x0000001707077221 */ /* 0x000fc60000000100 */
[----:B------:R-:W0:Y:S01]  /*1330*/  FRND R21, R6 ;  /* 0x0000000600157307 */ /* 0x000e220000201000 */
[----:B------:R-:W-:Y:S01]  /*1340*/  FADD R16, R16, -R7 ;  /* 0x8000000710107221 */ /* 0x000fe20000000000 */
[----:B------:R-:W-:Y:S01]  /*1350*/  FFMA R23, R23, 2, -R6 ;  /* 0x4000000017177823 */ /* 0x000fe20000000806 */
[----:B------:R-:W-:-:S03]  /*1360*/  FSETP.GT.AND P2, PT, |R6|, 152, PT ;  /* 0x431800000600780b */ /* 0x000fc60003f44200 */
[----:B------:R-:W-:Y:S02]  /*1370*/  FFMA R16, R16, 2, R23 ;  /* 0x4000000010107823 */ /* 0x000fe40000000017 */
[----:B------:R-:W1:Y:S01]  /*1380*/  F2I.NTZ R23, R6 ;  /* 0x0000000600177305 */ /* 0x000e620000203100 */
[----:B0-----:R-:W-:Y:S01]  /*1390*/  FADD R7, R6, -R21 ;  /* 0x8000001506077221 */ /* 0x001fe20000000000 */
[----:B------:R-:W-:-:S03]  /*13a0*/  FSETP.GT.AND P1, PT, R21, RZ, PT ;  /* 0x000000ff1500720b */ /* 0x000fc60003f24000 */
[----:B------:R-:W-:-:S04]  /*13b0*/  FADD R7, R7, R16 ;  /* 0x0000001007077221 */ /* 0x000fc80000000000 */
[----:B------:R-:W-:-:S04]  /*13c0*/  FFMA R16, R7, R20, 0.0013391353422775864601 ;  /* 0x3aaf85ed07107423 */ /* 0x000fc80000000014 */
[----:B------:R-:W-:-:S04]  /*13d0*/  FFMA R16, R7, R16, 0.0096188392490148544312 ;  /* 0x3c1d985607107423 */ /* 0x000fc80000000010 */
[----:B------:R-:W-:-:S04]  /*13e0*/  FFMA R16, R7, R16, 0.055503588169813156128 ;  /* 0x3d6357bb07107423 */ /* 0x000fc80000000010 */
[C---:B------:R-:W-:Y:S01]  /*13f0*/  FFMA R20, R7.reuse, R16, 0.24022644758224487305 ;  /* 0x3e75fdec07147423 */ /* 0x040fe20000000010 */
[----:B------:R-:W-:Y:S02]  /*1400*/  SEL R16, RZ, 0x83000000, P1 ;  /* 0x83000000ff107807 */ /* 0x000fe40000800000 */
[----:B------:R-:W-:Y:S01]  /*1410*/  FSETP.GEU.AND P1, PT, R6, RZ, PT ;  /* 0x000000ff0600720b */ /* 0x000fe20003f2e000 */
[----:B------:R-:W-:Y:S01]  /*1420*/  FFMA R22, R7, R20, 0.69314718246459960938 ;  /* 0x3f31721807167423 */ /* 0x000fe20000000014 */
[----:B------:R-:W-:Y:S02]  /*1430*/  IADD3 R20, PT, PT, R16, 0x7f000000, RZ ;  /* 0x7f00000010147810 */ /* 0x000fe40007ffe0ff */
[----:B-1----:R-:W-:Y:S01]  /*1440*/  LEA R23, R23, -R16, 0x17 ;  /* 0x8000001017177211 */ /* 0x002fe200078eb8ff */
[----:B------:R-:W-:Y:S01]  /*1450*/  FFMA R7, R7, R22, 1 ;  /* 0x3f80000007077423 */ /* 0x000fe20000000016 */
[----:B------:R-:W-:-:S03]  /*1460*/  FSEL R6, RZ, +INF , !P1 ;  /* 0x7f800000ff067808 */ /* 0x000fc60004800000 */
[----:B------:R-:W-:-:S04]  /*1470*/  FMUL R20, R20, R7 ;  /* 0x0000000714147220 */ /* 0x000fc80000400000 */
[----:B------:R-:W-:Y:S01]  /*1480*/  @!P2 FMUL R6, R23, R20 ;  /* 0x000000141706a220 */ /* 0x000fe20000400000 */
[----:B------:R-:W-:-:S07]  /*1490*/  @!P0 LOP3.LUT R6, R2, 0x7fffffff, RZ, 0xc0, !PT ;  /* 0x7fffffff02068812 */ /* 0x000fce00078ec0ff */
.L_x_113:
[----:B------:R-:W-:Y:S05]  /*14a0*/  BSYNC.RECONVERGENT B1 ;  /* 0x0000000000017941 */ /* 0x000fea0003800200 */
.L_x_112:
[----:B------:R-:W-:Y:S01]  /*14b0*/  FADD R7, R3, R6 ;  /* 0x0000000603077221 */ /* 0x000fe20000000000 */
[----:B------:R-:W-:Y:S01]  /*14c0*/  BSSY.RECONVERGENT B1, `(.L_x_114) ;  /* 0x0000049000017945 */ /* 0x000fe20003800200 */
[----:B------:R-:W-:Y:S01]  /*14d0*/  HFMA2 R2, -RZ, RZ, 1.875, 0 ;  /* 0x3f800000ff027431 */ /* 0x000fe200000001ff */
[----:B------:R-:W-:Y:S02]  /*14e0*/  ISETP.NE.AND P1, PT, R18, 0x1, PT ;  /* 0x000000011200780c */ /* 0x000fe40003f25270 */
[----:B------:R-:W-:-:S13]  /*14f0*/  FSETP.NEU.AND P0, PT, R7, 1, PT ;  /* 0x3f8000000700780b */ /* 0x000fda0003f0d000 */
[----:B------:R-:W-:Y:S05]  /*1500*/  @!P0 BRA `(.L_x_115) ;  /* 0x0000000400108947 */ /* 0x000fea0003800000 */
[----:B------:R-:W-:-:S13]  /*1510*/  FSETP.NAN.AND P0, PT, |R7|, |R7|, PT ;  /* 0x400000070700720b */ /* 0x000fda0003f08200 */
[----:B------:R-:W-:Y:S01]  /*1520*/  @P0 FADD R2, R7, 0.5 ;  /* 0x3f00000007020421 */ /* 0x000fe20000000000 */
[----:B------:R-:W-:Y:S06]  /*1530*/  @P0 BRA `(.L_x_115) ;  /* 0x0000000400040947 */ /* 0x000fec0003800000 */
[----:B------:R-:W-:-:S04]  /*1540*/  FSETP.NEU.AND P0, PT, |R7|, +INF , PT ;  /* 0x7f8000000700780b */ /* 0x000fc80003f0d200 */
[----:B------:R-:W-:-:S13]  /*1550*/  FSETP.NEU.AND P0, PT, R7, RZ, P0 ;  /* 0x000000ff0700720b */ /* 0x000fda000070d000 */
[----:B------:R-:W-:-:S05]  /*1560*/  @!P0 FADD R2, R7, R7 ;  /* 0x0000000707028221 */ /* 0x000fca0000000000 */
[----:B------:R-:W-:Y:S01]  /*1570*/  @!P0 LOP3.LUT R2, R2, 0x7fffffff, RZ, 0xc0, !PT ;  /* 0x7fffffff02028812 */ /* 0x000fe200078ec0ff */
[----:B------:R-:W-:Y:S06]  /*1580*/  @!P0 BRA `(.L_x_115) ;  /* 0x0000000000f08947 */ /* 0x000fec0003800000 */
[C---:B------:R-:W-:Y:S01]  /*1590*/  FMUL R2, |R7|.reuse, 16777216 ;  /* 0x4b80000007027820 */ /* 0x040fe20000400200 */
[----:B------:R-:W-:Y:S02]  /*15a0*/  FSETP.GEU.AND P0, PT, |R7|, 1.175494350822287508e-38, PT ;  /* 0x008000000700780b */ /* 0x000fe40003f0e200 */
[----:B------:R-:W-:Y:S02]  /*15b0*/  MOV R25, 0x3a2c32e4 ;  /* 0x3a2c32e400197802 */ /* 0x000fe40000000f00 */
[----:B------:R-:W-:Y:S02]  /*15c0*/  FSEL R2, R2, |R7|, !P0 ;  /* 0x4000000702027208 */ /* 0x000fe40004000000 */
[----:B------:R-:W-:Y:S02]  /*15d0*/  FSEL R20, RZ, -24, P0 ;  /* 0xc1c00000ff147808 */ /* 0x000fe40000000000 */
[----:B------:R-:W-:Y:S02]  /*15e0*/  IADD3 R7, PT, PT, R2, -0x3f3504f3, RZ ;  /* 0xc0cafb0d02077810 */ /* 0x000fe40007ffe0ff */
[----:B------:R-:W-:-:S02]  /*15f0*/  FSETP.GEU.AND P3, PT, R3, -R6, PT ;  /* 0x800000060300720b */ /* 0x000fc40003f6e000 */
[----:B------:R-:W-:-:S04]  /*1600*/  LOP3.LUT R7, R7, 0xff800000, RZ, 0xc0, !PT ;  /* 0xff80000007077812 */ /* 0x000fc800078ec0ff */
[-C--:B------:R-:W-:Y:S02]  /*1610*/  IADD3 R21, PT, PT, R2, -R7.reuse, RZ ;  /* 0x8000000702157210 */ /* 0x080fe40007ffe0ff */
[----:B------:R-:W-:-:S03]  /*1620*/  I2FP.F32.S32 R7, R7 ;  /* 0x0000000700077245 */ /* 0x000fc60000201400 */
[C---:B------:R-:W-:Y:S01]  /*1630*/  FADD R2, R21.reuse, 1 ;  /* 0x3f80000015027421 */ /* 0x040fe20000000000 */
[----:B------:R-:W-:-:S04]  /*1640*/  FADD R21, R21, -1 ;  /* 0xbf80000015157421 */ /* 0x000fc80000000000 */
[----:B------:R-:W-:Y:S01]  /*1650*/  FADD R23, R21, R21 ;  /* 0x0000001515177221 */ /* 0x000fe20000000000 */
[----:B------:R-:W0:Y:S03]  /*1660*/  MUFU.RCP R2, R2 ;  /* 0x0000000200027308 */ /* 0x000e260000001000 */
        /* <DEDUP_REMOVED lines=18> */
[----:B------:R-:W-:-:S03]  /*1790*/  HFMA2 R20, -RZ, RZ, 0.64013671875, -15.109375 ;  /* 0x391fcb8eff147431 */ /* 0x000fc600000001ff */
[----:B------:R-:W-:-:S04]  /*17a0*/  FFMA R16, R16, R25, R2 ;  /* 0x0000001910107223 */ /* 0x000fc80000000002 */
[----:B------:R-:W-:-:S04]  /*17b0*/  FADD R23, R7, R16 ;  /* 0x0000001007177221 */ /* 0x000fc80000000000 */
[----:B------:R-:W-:Y:S01]  /*17c0*/  FMUL R2, R23, 0.5 ;  /* 0x3f00000017027820 */ /* 0x000fe20000400000 */
[----:B------:R-:W-:-:S03]  /*17d0*/  FADD R7, -R7, R23 ;  /* 0x0000001707077221 */ /* 0x000fc60000000100 */
[----:B------:R-:W0:Y:S01]  /*17e0*/  FRND R21, R2 ;  /* 0x0000000200157307 */ /* 0x000e220000201000 */
[----:B------:R-:W-:Y:S01]  /*17f0*/  FADD R16, R16, -R7 ;  /* 0x8000000710107221 */ /* 0x000fe20000000000 */
[----:B------:R-:W-:Y:S01]  /*1800*/  FFMA R23, R23, 0.5, -R2 ;  /* 0x3f00000017177823 */ /* 0x000fe20000000802 */
[----:B------:R-:W-:-:S03]  /*1810*/  FSETP.GT.AND P2, PT, |R2|, 152, PT ;  /* 0x431800000200780b */ /* 0x000fc60003f44200 */
[----:B------:R-:W-:Y:S02]  /*1820*/  FFMA R16, R16, 0.5, R23 ;  /* 0x3f00000010107823 */ /* 0x000fe40000000017 */
        /* <DEDUP_REMOVED lines=17> */
[----:B------:R-:W-:-:S07]  /*1940*/  @!P3 MOV R2, 0x7fffffff ;  /* 0x7fffffff0002b802 */ /* 0x000fce0000000f00 */
.L_x_115:
[----:B------:R-:W-:Y:S05]  /*1950*/  BSYNC.RECONVERGENT B1 ;  /* 0x0000000000017941 */ /* 0x000fea0003800200 */
.L_x_114:
[----:B------:R-:W-:Y:S01]  /*1960*/  IADD3 R16, PT, PT, R0, 0x1, RZ ;  /* 0x0000000100107810 */ /* 0x000fe20007ffe0ff */
[----:B------:R-:W-:-:S03]  /*1970*/  HFMA2 R7, -RZ, RZ, 1.875, 0 ;  /* 0x3f800000ff077431 */ /* 0x000fc600000001ff */
[----:B------:R-:W-:-:S13]  /*1980*/  ISETP.NE.AND P0, PT, R16, 0x1, PT ;  /* 0x000000011000780c */ /* 0x000fda0003f05270 */
[----:B------:R-:W-:Y:S05]  /*1990*/  @!P0 BRA `(.L_x_116) ;  /* 0x0000000400088947 */ /* 0x000fea0003800000 */
[----:B------:R-:W-:-:S04]  /*19a0*/  I2FP.F32.S32 R3, R16 ;  /* 0x0000001000037245 */ /* 0x000fc80000201400 */
        /* <DEDUP_REMOVED lines=11> */
[----:B------:R-:W-:Y:S02]  /*1a60*/  ISETP.NE.AND P0, PT, R0, -0x1, P0 ;  /* 0xffffffff0000780c */ /* 0x000fe40000705270 */
        /* <DEDUP_REMOVED lines=34> */
[----:B------:R-:W-:Y:S01]  /*1c90*/  FFMA R21, R20, 2, R21 ;  /* 0x4000000014157823 */ /* 0x000fe20000000015 */
[----:B0-----:R-:W-:Y:S01]  /*1ca0*/  FADD R20, R6, -R7 ;  /* 0x8000000706147221 */ /* 0x001fe20000000000 */
[----:B------:R-:W-:-:S03]  /*1cb0*/  FSETP.GT.AND P2, PT, R7, RZ, PT ;  /* 0x000000ff0700720b */ /* 0x000fc60003f44000 */
[----:B------:R-:W-:Y:S01]  /*1cc0*/  FADD R20, R20, R21 ;  /* 0x0000001514147221 */ /* 0x000fe20000000000 */
[----:B------:R-:W-:Y:S02]  /*1cd0*/  SEL R0, RZ, 0x83000000, P2 ;  /* 0x83000000ff007807 */ /* 0x000fe40001000000 */
[----:B------:R-:W-:Y:S01]  /*1ce0*/  FSETP.GEU.AND P2, PT, R6, RZ, PT ;  /* 0x000000ff0600720b */ /* 0x000fe20003f4e000 */
[----:B------:R-:W-:Y:S01]  /*1cf0*/  FFMA R21, R20, R23, 0.0013391353422775864601 ;  /* 0x3aaf85ed14157423 */ /* 0x000fe20000000017 */
[----:B------:R-:W-:Y:S02]  /*1d00*/  IADD3 R22, PT, PT, R0, 0x7f000000, RZ ;  /* 0x7f00000000167810 */ /* 0x000fe40007ffe0ff */
[----:B------:R-:W-:Y:S01]  /*1d10*/  FSEL R7, RZ, +INF , !P2 ;  /* 0x7f800000ff077808 */ /* 0x000fe20005000000 */
[C---:B------:R-:W-:Y:S02]  /*1d20*/  FFMA R23, R20.reuse, R21, 0.0096188392490148544312 ;  /* 0x3c1d985614177423 */ /* 0x040fe40000000015 */
[----:B------:R-:W0:Y:S02]  /*1d30*/  F2I.NTZ R21, R6 ;  /* 0x0000000600157305 */ /* 0x000e240000203100 */
[----:B------:R-:W-:-:S04]  /*1d40*/  FFMA R23, R20, R23, 0.055503588169813156128 ;  /* 0x3d6357bb14177423 */ /* 0x000fc80000000017 */
[----:B------:R-:W-:-:S04]  /*1d50*/  FFMA R23, R20, R23, 0.24022644758224487305 ;  /* 0x3e75fdec14177423 */ /* 0x000fc80000000017 */
[----:B------:R-:W-:-:S04]  /*1d60*/  FFMA R23, R20, R23, 0.69314718246459960938 ;  /* 0x3f31721814177423 */ /* 0x000fc80000000017 */
[----:B------:R-:W-:Y:S01]  /*1d70*/  FFMA R23, R20, R23, 1 ;  /* 0x3f80000014177423 */ /* 0x000fe20000000017 */
[----:B0-----:R-:W-:-:S03]  /*1d80*/  LEA R21, R21, -R0, 0x17 ;  /* 0x8000000015157211 */ /* 0x001fc600078eb8ff */
[----:B------:R-:W-:-:S04]  /*1d90*/  FMUL R22, R22, R23 ;  /* 0x0000001716167220 */ /* 0x000fc80000400000 */
[----:B------:R-:W-:Y:S01]  /*1da0*/  @!P3 FMUL R7, R21, R22 ;  /* 0x000000161507b220 */ /* 0x000fe20000400000 */
[----:B------:R-:W-:-:S07]  /*1db0*/  @!P0 LOP3.LUT R7, R3, 0x7fffffff, RZ, 0xc0, !PT ;  /* 0x7fffffff03078812 */ /* 0x000fce00078ec0ff */
.L_x_116:
[----:B------:R-:W-:Y:S01]  /*1dc0*/  FADD R21, R8, R7 ;  /* 0x0000000708157221 */ /* 0x000fe20000000000 */
[----:B------:R-:W-:Y:S01]  /*1dd0*/  BSSY.RECONVERGENT B1, `(.L_x_117) ;  /* 0x0000048000017945 */ /* 0x000fe20003800200 */
[----:B------:R-:W-:-:S03]  /*1de0*/  MOV R3, 0x3f800000 ;  /* 0x3f80000000037802 */ /* 0x000fc60000000f00 */
        /* <DEDUP_REMOVED lines=70> */
.L_x_118:
[----:B------:R-:W-:Y:S05]  /*2250*/  BSYNC.RECONVERGENT B1 ;  /* 0x0000000000017941 */ /* 0x000fea0003800200 */
.L_x_117:
[----:B------:R-:W0:Y:S01]  /*2260*/  MUFU.RCP R6, R19 ;  /* 0x0000001300067308 */ /* 0x000e220000001000 */
[----:B------:R-:W-:Y:S01]  /*2270*/  FMUL R0, R12, R3 ;  /* 0x000000030c007220 */ /* 0x000fe20000400000 */
[----:B------:R-:W-:Y:S01]  /*2280*/  FSETP.NEU.AND P0, PT, R2, 1, PT ;  /* 0x3f8000000200780b */ /* 0x000fe20003f0d000 */
[----:B------:R-:W-:Y:S01]  /*2290*/  BSSY.RECONVERGENT B1, `(.L_x_119) ;  /* 0x0000049000017945 */ /* 0x000fe20003800200 */
[----:B------:R-:W-:-:S04]  /*22a0*/  HFMA2 R20, -RZ, RZ, 1.875, 0 ;  /* 0x3f800000ff147431 */ /* 0x000fc800000001ff */
[----:B------:R1:W2:Y:S01]  /*22b0*/  FCHK P2, R0, R19 ;  /* 0x0000001300007302 */ /* 0x0002a20000040000 */
[----:B0-----:R-:W-:-:S04]  /*22c0*/  FFMA R3, -R19, R6, 1 ;  /* 0x3f80000013037423 */ /* 0x001fc80000000106 */
[----:B------:R-:W-:-:S04]  /*22d0*/  FFMA R3, R6, R3, R6 ;  /* 0x0000000306037223 */ /* 0x000fc80000000006 */
[----:B------:R-:W-:-:S04]  /*22e0*/  FFMA R6, R0, R3, RZ ;  /* 0x0000000300067223 */ /* 0x000fc800000000ff */
[----:B------:R-:W-:Y:S01]  /*22f0*/  FFMA R7, -R19, R6, R0 ;  /* 0x0000000613077223 */ /* 0x000fe20000000100 */
[----:B-12---:R-:W-:Y:S06]  /*2300*/  @!P0 BRA `(.L_x_120) ;  /* 0x0000000400048947 */ /* 0x006fec0003800000 */
[----:B------:R-:W-:-:S13]  /*2310*/  FSETP.NAN.AND P0, PT, |R2|, |R2|, PT ;  /* 0x400000020200720b */ /* 0x000fda0003f08200 */
[----:B------:R-:W-:Y:S01]  /*2320*/  @P0 FADD R20, R2, 2 ;  /* 0x4000000002140421 */ /* 0x000fe20000000000 */
[----:B------:R-:W-:Y:S06]  /*2330*/  @P0 BRA `(.L_x_120) ;  /* 0x0000000000f80947 */ /* 0x000fec0003800000 */
[C---:B------:R-:W-:Y:S01]  /*2340*/  FMUL R21, |R2|.reuse, 16777216 ;  /* 0x4b80000002157820 */ /* 0x040fe20000400200 */
[----:B------:R-:W-:-:S04]  /*2350*/  FSETP.GEU.AND P0, PT, |R2|, 1.175494350822287508e-38, PT ;  /* 0x008000000200780b */ /* 0x000fc80003f0e200 */
        /* <DEDUP_REMOVED lines=9> */
[----:B------:R-:W-:Y:S01]  /*23f0*/  FADD R24, R21, -1 ;  /* 0xbf80000015187421 */ /* 0x000fe20000000000 */
[----:B------:R-:W-:Y:S01]  /*2400*/  FFMA R22, R22, 1.1920928955078125e-07, R23 ;  /* 0x3400000016167823 */ /* 0x000fe20000000017 */
[----:B------:R-:W-:Y:S02]  /*2410*/  MOV R23, 0x3a2c32e4 ;  /* 0x3a2c32e400177802 */ /* 0x000fe40000000f00 */
[----:B------:R-:W-:Y:S01]  /*2420*/  FADD R21, R24, R24 ;  /* 0x0000001818157221 */ /* 0x000fe20000000000 */
[----:B------:R-:W0:Y:S01]  /*2430*/  MUFU.RCP R20, R20 ;  /* 0x0000001400147308 */ /* 0x000e220000001000 */
[----:B------:R-:W-:Y:S02]  /*2440*/  @!P0 FADD R2, R2, R2 ;  /* 0x0000000202028221 */ /* 0x000fe40000000000 */
[----:B0-----:R-:W-:-:S04]  /*2450*/  FMUL R21, R20, R21 ;  /* 0x0000001514157220 */ /* 0x001fc80000400000 */
[----:B------:R-:W-:-:S04]  /*2460*/  FADD R25, R24, -R21 ;  /* 0x8000001518197221 */ /* 0x000fc80000000000 */
[----:B------:R-:W-:-:S04]  /*2470*/  FADD R25, R25, R25 ;  /* 0x0000001919197221 */ /* 0x000fc80000000000 */
[-C--:B------:R-:W-:Y:S01]  /*2480*/  FFMA R25, R24, -R21.reuse, R25 ;  /* 0x8000001518197223 */ /* 0x080fe20000000019 */
[----:B------:R-:W-:-:S03]  /*2490*/  FMUL R24, R21, R21 ;  /* 0x0000001515187220 */ /* 0x000fc60000400000 */
[----:B------:R-:W-:Y:S01]  /*24a0*/  FMUL R20, R20, R25 ;  /* 0x0000001914147220 */ /* 0x000fe20000400000 */
[----:B------:R-:W-:Y:S01]  /*24b0*/  FFMA R25, R24, R23, 0.0032181653659790754318 ;  /* 0x3b52e7db18197423 */ /* 0x000fe20000000017 */
[----:B------:R-:W-:-:S03]  /*24c0*/  FFMA R23, R21, 1.4426950216293334961, R22 ;  /* 0x3fb8aa3b15177823 */ /* 0x000fc60000000016 */
[----:B------:R-:W-:Y:S01]  /*24d0*/  FFMA R25, R24, R25, 0.018033718690276145935 ;  /* 0x3c93bb7318197423 */ /* 0x000fe20000000019 */
[----:B------:R-:W-:-:S03]  /*24e0*/  FADD R22, R22, -R23 ;  /* 0x8000001716167221 */ /* 0x000fc60000000000 */
[----:B------:R-:W-:Y:S01]  /*24f0*/  FFMA R25, R24, R25, 0.12022458761930465698 ;  /* 0x3df6384f18197423 */ /* 0x000fe20000000019 */
[----:B------:R-:W-:-:S03]  /*2500*/  FFMA R27, R21, 1.4426950216293334961, R22 ;  /* 0x3fb8aa3b151b7823 */ /* 0x000fc60000000016 */
[----:B------:R-:W-:Y:S01]  /*2510*/  FMUL R24, R24, R25 ;  /* 0x0000001918187220 */ /* 0x000fe20000400000 */
[----:B------:R-:W-:-:S03]  /*2520*/  FFMA R22, R20, 1.4426950216293334961, R27 ;  /* 0x3fb8aa3b14167823 */ /* 0x000fc6000000001b */
[----:B------:R-:W-:Y:S01]  /*2530*/  FMUL R25, R24, 3 ;  /* 0x4040000018197820 */ /* 0x000fe20000400000 */
[----:B------:R-:W-:-:S04]  /*2540*/  FFMA R22, R21, 1.9251366722983220825e-08, R22 ;  /* 0x32a55e3415167823 */ /* 0x000fc80000000016 */
[----:B------:R-:W-:-:S04]  /*2550*/  FFMA R25, R20, R25, R22 ;  /* 0x0000001914197223 */ /* 0x000fc80000000016 */
[----:B------:R-:W-:Y:S01]  /*2560*/  FFMA R24, R21, R24, R25 ;  /* 0x0000001815187223 */ /* 0x000fe20000000019 */
[----:B------:R-:W-:-:S03]  /*2570*/  HFMA2 R25, -RZ, RZ, 0.64013671875, -15.109375 ;  /* 0x391fcb8eff197431 */ /* 0x000fc600000001ff */
[----:B------:R-:W-:-:S04]  /*2580*/  FADD R22, R23, R24 ;  /* 0x0000001817167221 */ /* 0x000fc80000000000 */
[----:B------:R-:W-:Y:S01]  /*2590*/  FMUL R21, R22, 2 ;  /* 0x4000000016157820 */ /* 0x000fe20000400000 */
[----:B------:R-:W-:-:S03]  /*25a0*/  FADD R23, -R23, R22 ;  /* 0x0000001617177221 */ /* 0x000fc60000000100 */
[----:B------:R-:W0:Y:S01]  /*25b0*/  FRND R20, R21 ;  /* 0x0000001500147307 */ /* 0x000e220000201000 */
[----:B------:R-:W-:Y:S01]  /*25c0*/  FADD R23, R24, -R23 ;  /* 0x8000001718177221 */ /* 0x000fe20000000000 */
[----:B------:R-:W-:Y:S01]  /*25d0*/  FFMA R22, R22, 2, -R21 ;  /* 0x4000000016167823 */ /* 0x000fe20000000815 */
[----:B------:R-:W-:-:S03]  /*25e0*/  FSETP.GT.AND P4, PT, |R21|, 152, PT ;  /* 0x431800001500780b */ /* 0x000fc60003f84200 */
[----:B------:R-:W-:Y:S01]  /*25f0*/  FFMA R23, R23, 2, R22 ;  /* 0x4000000017177823 */ /* 0x000fe20000000016 */
[----:B0-----:R-:W-:Y:S01]  /*2600*/  FADD R22, R21, -R20 ;  /* 0x8000001415167221 */ /* 0x001fe20000000000 */
[----:B------:R-:W-:-:S03]  /*2610*/  FSETP.GT.AND P3, PT, R20, RZ, PT ;  /* 0x000000ff1400720b */ /* 0x000fc60003f64000 */
[----:B------:R-:W-:Y:S01]  /*2620*/  FADD R22, R22, R23 ;  /* 0x0000001716167221 */ /* 0x000fe20000000000 */
[----:B------:R-:W-:Y:S02]  /*2630*/  SEL R20, RZ, 0x83000000, P3 ;  /* 0x83000000ff147807 */ /* 0x000fe40001800000 */
[----:B------:R-:W-:Y:S01]  /*2640*/  FSETP.GEU.AND P3, PT, R21, RZ, PT ;  /* 0x000000ff1500720b */ /* 0x000fe20003f6e000 */
[----:B------:R-:W-:Y:S01]  /*2650*/  FFMA R23, R22, R25, 0.0013391353422775864601 ;  /* 0x3aaf85ed16177423 */ /* 0x000fe20000000019 */
[----:B------:R-:W-:-:S03]  /*2660*/  IADD3 R24, PT, PT, R20, 0x7f000000, RZ ;  /* 0x7f00000014187810 */ /* 0x000fc60007ffe0ff */
[C---:B------:R-:W-:Y:S02]  /*2670*/  FFMA R25, R22.reuse, R23, 0.0096188392490148544312 ;  /* 0x3c1d985616197423 */ /* 0x040fe40000000017 */
[----:B------:R-:W0:Y:S02]  /*2680*/  F2I.NTZ R23, R21 ;  /* 0x0000001500177305 */ /* 0x000e240000203100 */
[----:B------:R-:W-:-:S04]  /*2690*/  FFMA R25, R22, R25, 0.055503588169813156128 ;  /* 0x3d6357bb16197423 */ /* 0x000fc80000000019 */
[----:B------:R-:W-:-:S04]  /*26a0*/  FFMA R25, R22, R25, 0.24022644758224487305 ;  /* 0x3e75fdec16197423 */ /* 0x000fc80000000019 */
[----:B------:R-:W-:-:S04]  /*26b0*/  FFMA R25, R22, R25, 0.69314718246459960938 ;  /* 0x3f31721816197423 */ /* 0x000fc80000000019 */
[----:B------:R-:W-:Y:S01]  /*26c0*/  FFMA R25, R22, R25, 1 ;  /* 0x3f80000016197423 */ /* 0x000fe20000000019 */
[----:B0-----:R-:W-:Y:S02]  /*26d0*/  LEA R23, R23, -R20, 0x17 ;  /* 0x8000001417177211 */ /* 0x001fe400078eb8ff */
[----:B------:R-:W-:Y:S01]  /*26e0*/  FSEL R20, RZ, +INF , !P3 ;  /* 0x7f800000ff147808 */ /* 0x000fe20005800000 */
[----:B------:R-:W-:-:S04]  /*26f0*/  FMUL R24, R24, R25 ;  /* 0x0000001918187220 */ /* 0x000fc80000400000 */
[----:B------:R-:W-:Y:S01]  /*2700*/  @!P4 FMUL R20, R23, R24 ;  /* 0x000000181714c220 */ /* 0x000fe20000400000 */
[----:B------:R-:W-:-:S07]  /*2710*/  @!P0 LOP3.LUT R20, R2, 0x7fffffff, RZ, 0xc0, !PT ;  /* 0x7fffffff02148812 */ /* 0x000fce00078ec0ff */
.L_x_120:
[----:B------:R-:W-:Y:S05]  /*2720*/  BSYNC.RECONVERGENT B1 ;  /* 0x0000000000017941 */ /* 0x000fea0003800200 */
.L_x_119:
[----:B------:R-:W-:Y:S01]  /*2730*/  BSSY.RECONVERGENT B1, `(.L_x_121) ;  /* 0x0000006000017945 */ /* 0x000fe20003800200 */
[----:B------:R-:W-:-:S03]  /*2740*/  FFMA R3, R3, R7, R6 ;  /* 0x0000000703037223 */ /* 0x000fc60000000006 */
[----:B------:R-:W-:Y:S05]  /*2750*/  @!P2 BRA `(.L_x_122) ;  /* 0x00000000000ca947 */ /* 0x000fea0003800000 */
[----:B------:R-:W-:-:S07]  /*2760*/  MOV R6, 0x2780 ;  /* 0x0000278000067802 */ /* 0x000fce0000000f00 */
[----:B------:R-:W-:Y:S05]  /*2770*/  CALL.REL.NOINC `($__internal_2_$__cuda_sm3x_div_rn_noftz_f32_slowpath) ;  /* 0x0000000800887944 */ /* 0x000fea0003c00000 */
[----:B------:R-:W-:-:S07]  /*2780*/  MOV R3, R0 ;  /* 0x0000000000037202 */ /* 0x000fce0000000f00 */
.L_x_122:
[----:B------:R-:W-:Y:S05]  /*2790*/  BSYNC.RECONVERGENT B1 ;  /* 0x0000000000017941 */ /* 0x000fea0003800200 */
.L_x_121:
[----:B------:R-:W-:Y:S01]  /*27a0*/  FSETP.NEU.AND P0, PT, R3, 1, PT ;  /* 0x3f8000000300780b */ /* 0x000fe20003f0d000 */
[----:B------:R-:W-:Y:S01]  /*27b0*/  BSSY.RECONVERGENT B1, `(.L_x_123) ;  /* 0x0000044000017945 */ /* 0x000fe20003800200 */
[----:B------:R-:W-:-:S11]  /*27c0*/  HFMA2 R7, -RZ, RZ, 1.875, 0 ;  /* 0x3f800000ff077431 */ /* 0x000fd600000001ff */
[----:B------:R-:W-:Y:S05]  /*27d0*/  @!P0 BRA `(.L_x_124) ;  /* 0x0000000400048947 */ /* 0x000fea0003800000 */
[----:B------:R-:W-:-:S13]  /*27e0*/  FSETP.NAN.AND P0, PT, |R3|, |R3|, PT ;  /* 0x400000030300720b */ /* 0x000fda0003f08200 */
[----:B------:R-:W-:Y:S01]  /*27f0*/  @P0 FADD R7, R3, 2 ;  /* 0x4000000003070421 */ /* 0x000fe20000000000 */
[----:B------:R-:W-:Y:S06]  /*2800*/  @P0 BRA `(.L_x_124) ;  /* 0x0000000000f80947 */ /* 0x000fec0003800000 */
[C---:B------:R-:W-:Y:S01]  /*2810*/  FMUL R0, |R3|.reuse, 16777216 ;  /* 0x4b80000003007820 */ /* 0x040fe20000400200 */
[----:B------:R-:W-:Y:S02]  /*2820*/  FSETP.GEU.AND P0, PT, |R3|, 1.175494350822287508e-38, PT ;  /* 0x008000000300780b */ /* 0x000fe40003f0e200 */
[----:B------:R-:W-:Y:S02]  /*2830*/  MOV R24, 0x3a2c32e4 ;  /* 0x3a2c32e400187802 */ /* 0x000fe40000000f00 */
[----:B------:R-:W-:-:S04]  /*2840*/  FSEL R0, R0, |R3|, !P0 ;  /* 0x4000000300007208 */ /* 0x000fc80004000000 */
[----:B------:R-:W-:-:S04]  /*2850*/  IADD3 R2, PT, PT, R0, -0x3f3504f3, RZ ;  /* 0xc0cafb0d00027810 */ /* 0x000fc80007ffe0ff */
[----:B------:R-:W-:Y:S02]  /*2860*/  LOP3.LUT R7, R2, 0xff800000, RZ, 0xc0, !PT ;  /* 0xff80000002077812 */ /* 0x000fe400078ec0ff */
[----:B------:R-:W-:Y:S02]  /*2870*/  FSEL R2, RZ, -24, P0 ;  /* 0xc1c00000ff027808 */ /* 0x000fe40000000000 */
[-C--:B------:R-:W-:Y:S02]  /*2880*/  IADD3 R21, PT, PT, R0, -R7.reuse, RZ ;  /* 0x8000000700157210 */ /* 0x080fe40007ffe0ff */
[----:B------:R-:W-:Y:S02]  /*2890*/  I2FP.F32.S32 R7, R7 ;  /* 0x0000000700077245 */ /* 0x000fe40000201400 */
[----:B------:R-:W-:Y:S01]  /*28a0*/  FSETP.NEU.AND P0, PT, |R3|, +INF , PT ;  /* 0x7f8000000300780b */ /* 0x000fe20003f0d200 */
[C---:B------:R-:W-:Y:S01]  /*28b0*/  FADD R0, R21.reuse, 1 ;  /* 0x3f80000015007421 */ /* 0x040fe20000000000 */
[----:B------:R-:W-:-:S02]  /*28c0*/  FADD R21, R21, -1 ;  /* 0xbf80000015157421 */ /* 0x000fc40000000000 */
[----:B------:R-:W-:Y:S02]  /*28d0*/  FSETP.NEU.AND P0, PT, R3, RZ, P0 ;  /* 0x000000ff0300720b */ /* 0x000fe4000070d000 */
[----:B------:R-:W-:Y:S01]  /*28e0*/  FADD R23, R21, R21 ;  /* 0x0000001515177221 */ /* 0x000fe20000000000 */
[----:B------:R-:W0:Y:S10]  /*28f0*/  MUFU.RCP R0, R0 ;  /* 0x0000000000007308 */ /* 0x000e340000001000 */
[----:B------:R-:W-:Y:S01]  /*2900*/  @!P0 FADD R3, R3, R3 ;  /* 0x0000000303038221 */ /* 0x000fe20000000000 */
[----:B0-----:R-:W-:Y:S01]  /*2910*/  FMUL R6, R0, R23 ;  /* 0x0000001700067220 */ /* 0x001fe20000400000 */
[----:B------:R-:W-:-:S03]  /*2920*/  FFMA R23, R7, 1.1920928955078125e-07, R2 ;  /* 0x3400000007177823 */ /* 0x000fc60000000002 */
[----:B------:R-:W-:Y:S01]  /*2930*/  FADD R22, R21, -R6 ;  /* 0x8000000615167221 */ /* 0x000fe20000000000 */
[C---:B------:R-:W-:Y:S01]  /*2940*/  FMUL R7, R6.reuse, R6 ;  /* 0x0000000606077220 */ /* 0x040fe20000400000 */
[----:B------:R-:W-:Y:S02]  /*2950*/  FFMA R2, R6, 1.4426950216293334961, R23 ;  /* 0x3fb8aa3b06027823 */ /* 0x000fe40000000017 */
[----:B------:R-:W-:Y:S01]  /*2960*/  FADD R22, R22, R22 ;  /* 0x0000001616167221 */ /* 0x000fe20000000000 */
[----:B------:R-:W-:Y:S01]  /*2970*/  FFMA R24, R7, R24, 0.0032181653659790754318 ;  /* 0x3b52e7db07187423 */ /* 0x000fe20000000018 */
        /* <DEDUP_REMOVED lines=39> */
.L_x_124:
[----:B------:R-:W-:Y:S05]  /*2bf0*/  BSYNC.RECONVERGENT B1 ;  /* 0x0000000000017941 */ /* 0x000fea0003800200 */
.L_x_123:
        /* <DEDUP_REMOVED lines=15> */
[----:B------:R-:W-:Y:S02]  /*2cf0*/  FSETP.GEU.AND P3, PT, R20, -R7, PT ;  /* 0x800000071400720b */ /* 0x000fe40003f6e000 */
[----:B------:R-:W-:Y:S02]  /*2d00*/  FSEL R0, R0, |R3|, !P0 ;  /* 0x4000000300007208 */ /* 0x000fe40004000000 */
[----:B------:R-:W-:Y:S02]  /*2d10*/  FSEL R21, RZ, -24, P0 ;  /* 0xc1c00000ff157808 */ /* 0x000fe40000000000 */
[----:B------:R-:W-:-:S04]  /*2d20*/  IADD3 R2, PT, PT, R0, -0x3f3504f3, RZ ;  /* 0xc0cafb0d00027810 */ /* 0x000fc80007ffe0ff */
[----:B------:R-:W-:-:S04]  /*2d30*/  LOP3.LUT R3, R2, 0xff800000, RZ, 0xc0, !PT ;  /* 0xff80000002037812 */ /* 0x000fc800078ec0ff */
[-C--:B------:R-:W-:Y:S02]  /*2d40*/  IADD3 R22, PT, PT, R0, -R3.reuse, RZ ;  /* 0x8000000300167210 */ /* 0x080fe40007ffe0ff */
[----:B------:R-:W-:-:S03]  /*2d50*/  I2FP.F32.S32 R2, R3 ;  /* 0x0000000300027245 */ /* 0x000fc60000201400 */
[C---:B------:R-:W-:Y:S01]  /*2d60*/  FADD R0, R22.reuse, 1 ;  /* 0x3f80000016007421 */ /* 0x040fe20000000000 */
[----:B------:R-:W-:Y:S01]  /*2d70*/  FADD R22, R22, -1 ;  /* 0xbf80000016167421 */ /* 0x000fe20000000000 */
[----:B------:R-:W-:-:S03]  /*2d80*/  FFMA R24, R2, 1.1920928955078125e-07, R21 ;  /* 0x3400000002187823 */ /* 0x000fc60000000015 */
[----:B------:R-:W-:Y:S01]  /*2d90*/  FADD R23, R22, R22 ;  /* 0x0000001616177221 */ /* 0x000fe20000000000 */
[----:B------:R-:W0:Y:S03]  /*2da0*/  MUFU.RCP R0, R0 ;  /* 0x0000000000007308 */ /* 0x000e260000001000 */
[----:B0-----:R-:W-:Y:S01]  /*2db0*/  FMUL R3, R0, R23 ;  /* 0x0000001700037220 */ /* 0x001fe20000400000 */
[----:B------:R-:W-:-:S03]  /*2dc0*/  HFMA2 R23, -RZ, RZ, 0.771484375, 0.21533203125 ;  /* 0x3a2c32e4ff177431 */ /* 0x000fc600000001ff */
[----:B------:R-:W-:Y:S01]  /*2dd0*/  FADD R21, R22, -R3 ;  /* 0x8000000316157221 */ /* 0x000fe20000000000 */
[C---:B------:R-:W-:Y:S01]  /*2de0*/  FMUL R6, R3.reuse, R3 ;  /* 0x0000000303067220 */ /* 0x040fe20000400000 */
[----:B------:R-:W-:Y:S02]  /*2df0*/  FFMA R2, R3, 1.4426950216293334961, R24 ;  /* 0x3fb8aa3b03027823 */ /* 0x000fe40000000018 */
[----:B------:R-:W-:Y:S02]  /*2e00*/  FADD R21, R21, R21 ;  /* 0x0000001515157221 */ /* 0x000fe40000000000 */
[----:B------:R-:W-:Y:S01]  /*2e10*/  FADD R24, R24, -R2 ;  /* 0x8000000218187221 */ /* 0x000fe20000000000 */
[----:B------:R-:W-:Y:S01]  /*2e20*/  FFMA R23, R6, R23, 0.0032181653659790754318 ;  /* 0x3b52e7db06177423 */ /* 0x000fe20000000017 */
[----:B------:R-:W-:Y:S02]  /*2e30*/  FFMA R21, R22, -R3, R21 ;  /* 0x8000000316157223 */ /* 0x000fe40000000015 */
[----:B------:R-:W-:Y:S01]  /*2e40*/  FFMA R24, R3, 1.4426950216293334961, R24 ;  /* 0x3fb8aa3b03187823 */ /* 0x000fe20000000018 */
[----:B------:R-:W-:Y:S01]  /*2e50*/  FFMA R23, R6, R23, 0.018033718690276145935 ;  /* 0x3c93bb7306177423 */ /* 0x000fe20000000017 */
[----:B------:R-:W-:-:S03]  /*2e60*/  FMUL R21, R0, R21 ;  /* 0x0000001500157220 */ /* 0x000fc60000400000 */
[----:B------:R-:W-:Y:S01]  /*2e70*/  FFMA R23, R6, R23, 0.12022458761930465698 ;  /* 0x3df6384f06177423 */ /* 0x000fe20000000017 */
[----:B------:R-:W-:-:S03]  /*2e80*/  FFMA R24, R21, 1.4426950216293334961, R24 ;  /* 0x3fb8aa3b15187823 */ /* 0x000fc60000000018 */
[----:B------:R-:W-:Y:S01]  /*2e90*/  FMUL R6, R6, R23 ;  /* 0x0000001706067220 */ /* 0x000fe20000400000 */
[----:B------:R-:W-:-:S03]  /*2ea0*/  FFMA R24, R3, 1.9251366722983220825e-08, R24 ;  /* 0x32a55e3403187823 */ /* 0x000fc60000000018 */
[----:B------:R-:W-:-:S04]  /*2eb0*/  FMUL R0, R6, 3 ;  /* 0x4040000006007820 */ /* 0x000fc80000400000 */
[----:B------:R-:W-:-:S04]  /*2ec0*/  FFMA R21, R21, R0, R24 ;  /* 0x0000000015157223 */ /* 0x000fc80000000018 */
[----:B------:R-:W-:-:S04]  /*2ed0*/  FFMA R21, R3, R6, R21 ;  /* 0x0000000603157223 */ /* 0x000fc80000000015 */
[----:B------:R-:W-:-:S04]  /*2ee0*/  FADD R23, R2, R21 ;  /* 0x0000001502177221 */ /* 0x000fc80000000000 */
[----:B------:R-:W-:Y:S01]  /*2ef0*/  FMUL R0, R23, 0.5 ;  /* 0x3f00000017007820 */ /* 0x000fe20000400000 */
[----:B------:R-:W-:-:S03]  /*2f00*/  FADD R2, -R2, R23 ;  /* 0x0000001702027221 */ /* 0x000fc60000000100 */
[----:B------:R-:W0:Y:S01]  /*2f10*/  FRND R3, R0 ;  /* 0x0000000000037307 */ /* 0x000e220000201000 */
[----:B------:R-:W-:Y:S01]  /*2f20*/  FADD R2, R21, -R2 ;  /* 0x8000000215027221 */ /* 0x000fe20000000000 */
[----:B------:R-:W-:Y:S01]  /*2f30*/  FFMA R23, R23, 0.5, -R0 ;  /* 0x3f00000017177823 */ /* 0x000fe20000000800 */
[----:B------:R-:W-:Y:S02]  /*2f40*/  MOV R21, 0x391fcb8e ;  /* 0x391fcb8e00157802 */ /* 0x000fe40000000f00 */
[----:B------:R-:W-:Y:S01]  /*2f50*/  FSETP.GT.AND P2, PT, |R0|, 152, PT ;  /* 0x431800000000780b */ /* 0x000fe20003f44200 */
[----:B------:R-:W-:Y:S02]  /*2f60*/  FFMA R23, R2, 0.5, R23 ;  /* 0x3f00000002177823 */ /* 0x000fe40000000017 */
[----:B------:R-:W1:Y:S01]  /*2f70*/  F2I.NTZ R6, R0 ;  /* 0x0000000000067305 */ /* 0x000e620000203100 */
[----:B0-----:R-:W-:Y:S01]  /*2f80*/  FADD R2, R0, -R3 ;  /* 0x8000000300027221 */ /* 0x001fe20000000000 */
[----:B------:R-:W-:-:S03]  /*2f90*/  FSETP.GT.AND P0, PT, R3, RZ, PT ;  /* 0x000000ff0300720b */ /* 0x000fc60003f04000 */
[----:B------:R-:W-:Y:S01]  /*2fa0*/  FADD R2, R2, R23 ;  /* 0x0000001702027221 */ /* 0x000fe20000000000 */
[----:B------:R-:W-:Y:S02]  /*2fb0*/  SEL R3, RZ, 0x83000000, P0 ;  /* 0x83000000ff037807 */ /* 0x000fe40000000000 */
[----:B------:R-:W-:Y:S01]  /*2fc0*/  FSETP.GEU.AND P0, PT, R0, RZ, PT ;  /* 0x000000ff0000720b */ /* 0x000fe20003f0e000 */
[----:B------:R-:W-:Y:S01]  /*2fd0*/  FFMA R21, R2, R21, 0.0013391353422775864601 ;  /* 0x3aaf85ed02157423 */ /* 0x000fe20000000015 */
[----:B------:R-:W-:Y:S02]  /*2fe0*/  IADD3 R7, PT, PT, R3, 0x7f000000, RZ ;  /* 0x7f00000003077810 */ /* 0x000fe40007ffe0ff */
[----:B-1----:R-:W-:Y:S01]  /*2ff0*/  LEA R6, R6, -R3, 0x17 ;  /* 0x8000000306067211 */ /* 0x002fe200078eb8ff */
[----:B------:R-:W-:-:S04]  /*3000*/  FFMA R21, R2, R21, 0.0096188392490148544312 ;  /* 0x3c1d985602157423 */ /* 0x000fc80000000015 */
[----:B------:R-:W-:-:S04]  /*3010*/  FFMA R21, R2, R21, 0.055503588169813156128 ;  /* 0x3d6357bb02157423 */ /* 0x000fc80000000015 */
[----:B------:R-:W-:-:S04]  /*3020*/  FFMA R21, R2, R21, 0.24022644758224487305 ;  /* 0x3e75fdec02157423 */ /* 0x000fc80000000015 */
[----:B------:R-:W-:-:S04]  /*3030*/  FFMA R21, R2, R21, 0.69314718246459960938 ;  /* 0x3f31721802157423 */ /* 0x000fc80000000015 */
[----:B------:R-:W-:Y:S01]  /*3040*/  FFMA R2, R2, R21, 1 ;  /* 0x3f80000002027423 */ /* 0x000fe20000000015 */
[----:B------:R-:W-:-:S03]  /*3050*/  FSEL R21, RZ, +INF , !P0 ;  /* 0x7f800000ff157808 */ /* 0x000fc60004000000 */
[----:B------:R-:W-:-:S04]  /*3060*/  FMUL R7, R7, R2 ;  /* 0x0000000207077220 */ /* 0x000fc80000400000 */
[----:B------:R-:W-:Y:S01]  /*3070*/  @!P2 FMUL R21, R6, R7 ;  /* 0x000000070615a220 */ /* 0x000fe20000400000 */
[----:B------:R-:W-:-:S07]  /*3080*/  @!P3 MOV R21, 0x7fffffff ;  /* 0x7fffffff0015b802 */ /* 0x000fce0000000f00 */
.L_x_126:
[----:B------:R-:W-:Y:S05]  /*3090*/  BSYNC.RECONVERGENT B1 ;  /* 0x0000000000017941 */ /* 0x000fea0003800200 */
.L_x_125:
[----:B------:R-:W0:Y:S02]  /*30a0*/  LDC.64 R2, c[0x0][0x3a8] ;  /* 0x0000ea00ff027b82 */ /* 0x000e240000000a00 */
[----:B0-----:R-:W-:-:S05]  /*30b0*/  IMAD.WIDE R2, R9, 0x4, R2 ;  /* 0x0000000409027825 */ /* 0x001fca00078e0202 */
[----:B------:R-:W2:Y:S02]  /*30c0*/  LDG.E R0, desc[UR8][R2.64] ;  /* 0x0000000802007981 */ /* 0x000ea4000c1e1900 */
[----:B--2---:R-:W-:Y:S02]  /*30d0*/  FSETP.GEU.AND P0, PT, R21, R0, PT ;  /* 0x000000001500720b */ /* 0x004fe40003f0e000 */
[----:B------:R-:W-:-:S11]  /*30e0*/  MOV R0, R16 ;  /* 0x0000001000007202 */ /* 0x000fd60000000f00 */
[----:B------:R-:W0:Y:S01]  /*30f0*/  @!P0 LDC.64 R6, c[0x0][0x380] ;  /* 0x0000e000ff068b82 */ /* 0x000e220000000a00 */
[----:B------:R1:W-:Y:S01]  /*3100*/  @!P0 STG.E desc[UR8][R2.64], R21 ;  /* 0x0000001502008986 */ /* 0x0003e2000c101908 */
[C---:B0-----:R-:W-:Y:S01]  /*3110*/  @!P0 IMAD.WIDE R6, R9.reuse, 0x4, R6 ;  /* 0x0000000409068825 */ /* 0x041fe200078e0206 */
[----:B------:R-:W-:-:S04]  /*3120*/  IADD3 R9, PT, PT, R9, UR7, RZ ;  /* 0x0000000709097c10 */ /* 0x000fc8000fffe0ff */
[----:B------:R1:W-:Y:S01]  /*3130*/  @!P0 STG.E desc[UR8][R6.64], R17 ;  /* 0x0000001106008986 */ /* 0x0003e2000c101908 */
[----:B------:R-:W-:Y:S05]  /*3140*/  @P1 BRA `(.L_x_127) ;  /* 0xffffffd4005c1947 */ /* 0x000fea000383ffff */
.L_x_107:
[----:B------:R-:W-:Y:S05]  /*3150*/  BSYNC.RECONVERGENT B0 ;  /* 0x0000000000007941 */ /* 0x000fea0003800200 */
.L_x_106:
[C---:B------:R-:W-:Y:S02]  /*3160*/  ISETP.NE.AND P0, PT, R14.reuse, R13, PT ;  /* 0x0000000d0e00720c */ /* 0x040fe40003f05270 */
[----:B------:R-:W-:-:S11]  /*3170*/  IADD3 R14, PT, PT, R14, 0x1, RZ ;  /* 0x000000010e0e7810 */ /* 0x000fd60007ffe0ff */
[----:B------:R-:W-:Y:S05]  /*3180*/  @P0 BRA `(.L_x_128) ;  /* 0xffffffd000140947 */ /* 0x000fea000383ffff */
[----:B------:R-:W-:Y:S05]  /*3190*/  EXIT ;  /* 0x000000000000794d */ /* 0x000fea0003800000 */
        .weak           $__internal_2_$__cuda_sm3x_div_rn_noftz_f32_slowpath
        .type           $__internal_2_$__cuda_sm3x_div_rn_noftz_f32_slowpath,@function
        .size           $__internal_2_$__cuda_sm3x_div_rn_noftz_f32_slowpath,(.L_x_143 - $__internal_2_$__cuda_sm3x_div_rn_noftz_f32_slowpath)
$__internal_2_$__cuda_sm3x_div_rn_noftz_f32_slowpath:
[----:B------:R-:W-:Y:S01]  /*31a0*/  SHF.R.U32.HI R2, RZ, 0x17, R19 ;  /* 0x00000017ff027819 */ /* 0x000fe20000011613 */
[----:B------:R-:W-:Y:S01]  /*31b0*/  BSSY.RECONVERGENT B2, `(.L_x_129) ;  /* 0x0000065000027945 */ /* 0x000fe20003800200 */
[----:B------:R-:W-:Y:S02]  /*31c0*/  SHF.R.U32.HI R21, RZ, 0x17, R0 ;  /* 0x00000017ff157819 */ /* 0x000fe40000011600 */
[----:B------:R-:W-:Y:S02]  /*31d0*/  LOP3.LUT R2, R2, 0xff, RZ, 0xc0, !PT ;  /* 0x000000ff02027812 */ /* 0x000fe400078ec0ff */
[----:B------:R-:W-:Y:S02]  /*31e0*/  LOP3.LUT R21, R21, 0xff, RZ, 0xc0, !PT ;  /* 0x000000ff15157812 */ /* 0x000fe400078ec0ff */
[----:B------:R-:W-:Y:S02]  /*31f0*/  IADD3 R24, PT, PT, R2, -0x1, RZ ;  /* 0xffffffff02187810 */ /* 0x000fe40007ffe0ff */
[----:B------:R-:W-:-:S02]  /*3200*/  IADD3 R25, PT, PT, R21, -0x1, RZ ;  /* 0xffffffff15197810 */ /* 0x000fc40007ffe0ff */
[----:B------:R-:W-:Y:S02]  /*3210*/  ISETP.GT.U32.AND P0, PT, R24, 0xfd, PT ;  /* 0x000000fd1800780c */ /* 0x000fe40003f04070 */
[----:B------:R-:W-:Y:S02]  /*3220*/  MOV R22, R0 ;  /* 0x0000000000167202 */ /* 0x000fe40000000f00 */
[----:B------:R-:W-:Y:S02]  /*3230*/  ISETP.GT.U32.OR P0, PT, R25, 0xfd, P0 ;  /* 0x000000fd1900780c */ /* 0x000fe40000704470 */
[----:B------:R-:W-:-:S11]  /*3240*/  MOV R23, R19 ;  /* 0x0000001300177202 */ /* 0x000fd60000000f00 */
[----:B------:R-:W-:Y:S01]  /*3250*/  @!P0 MOV R7, RZ ;  /* 0x000000ff00078202 */ /* 0x000fe20000000f00 */
[----:B------:R-:W-:Y:S06]  /*3260*/  @!P0 BRA `(.L_x_130) ;  /* 0x0000000000608947 */ /* 0x000fec0003800000 */
[----:B------:R-:W-:Y:S02]  /*3270*/  FSETP.GTU.FTZ.AND P2, PT, |R19|, +INF , PT ;  /* 0x7f8000001300780b */ /* 0x000fe40003f5c200 */
[----:B------:R-:W-:Y:S02]  /*3280*/  FSETP.GTU.FTZ.AND P0, PT, |R0|, +INF , PT ;  /* 0x7f8000000000780b */ /* 0x000fe40003f1c200 */
[----:B------:R-:W-:Y:S02]  /*3290*/  MOV R3, R19 ;  /* 0x0000001300037202 */ /* 0x000fe40000000f00 */
[----:B------:R-:W-:-:S13]  /*32a0*/  PLOP3.LUT P0, PT, P0, P2, PT, 0xf8, 0x8f ;  /* 0x00000000008f781c */ /* 0x000fda0000705f70 */
[----:B------:R-:W-:Y:S05]  /*32b0*/  @P0 BRA `(.L_x_131) ;  /* 0x00000004004c0947 */ /* 0x000fea0003800000 */
[----:B------:R-:W-:-:S13]  /*32c0*/  LOP3.LUT P0, RZ, R23, 0x7fffffff, R22, 0xc8, !PT ;  /* 0x7fffffff17ff7812 */ /* 0x000fda000780c816 */
[----:B------:R-:W-:Y:S05]  /*32d0*/  @!P0 BRA `(.L_x_132) ;  /* 0x00000004003c8947 */ /* 0x000fea0003800000 */
[C---:B------:R-:W-:Y:S02]  /*32e0*/  FSETP.NEU.FTZ.AND P3, PT, |R0|.reuse, +INF , PT ;  /* 0x7f8000000000780b */ /* 0x040fe40003f7d200 */
        /* <DEDUP_REMOVED lines=14> */
[----:B------:R-:W-:-:S03]  /*33d0*/  @!P2 FFMA R23, R3, 1.84467440737095516160e+19, RZ ;  /* 0x5f8000000317a823 */ /* 0x000fc600000000ff */
[----:B------:R-:W-:-:S07]  /*33e0*/  @!P2 IADD3 R7, PT, PT, R7, 0x40, RZ ;  /* 0x000000400707a810 */ /* 0x000fce0007ffe0ff */
.L_x_130:
[----:B------:R-:W-:Y:S01]  /*33f0*/  LEA R0, R2, 0xc0800000, 0x17 ;  /* 0xc080000002007811 */ /* 0x000fe200078eb8ff */
[----:B------:R-:W-:Y:S01]  /*3400*/  BSSY.RECONVERGENT B3, `(.L_x_135) ;  /* 0x0000036000037945 */ /* 0x000fe20003800200 */
[----:B------:R-:W-:Y:S02]  /*3410*/  IADD3 R3, PT, PT, R21, -0x7f, RZ ;  /* 0xffffff8115037810 */ /* 0x000fe40007ffe0ff */
[----:B------:R-:W-:-:S03]  /*3420*/  IADD3 R24, PT, PT, -R0, R23, RZ ;  /* 0x0000001700187210 */ /* 0x000fc60007ffe1ff */
[C---:B------:R-:W-:Y:S01]  /*3430*/  IMAD R0, R3.reuse, -0x800000, R22 ;  /* 0xff80000003007824 */ /* 0x040fe200078e0216 */
[----:B------:R0:W1:Y:S01]  /*3440*/  MUFU.RCP R23, R24 ;  /* 0x0000001800177308 */ /* 0x0000620000001000 */
[----:B------:R-:W-:Y:S01]  /*3450*/  FADD.FTZ R25, -R24, -RZ ;  /* 0x800000ff18197221 */ /* 0x000fe20000010100 */
[----:B0-----:R-:W-:-:S04]  /*3460*/  IADD3 R24, PT, PT, R3, 0x7f, -R2 ;  /* 0x0000007f03187810 */ /* 0x001fc80007ffe802 */
[----:B------:R-:W-:Y:S01]  /*3470*/  IADD3 R7, PT, PT, R24, R7, RZ ;  /* 0x0000000718077210 */ /* 0x000fe20007ffe0ff */
[----:B-1----:R-:W-:-:S04]  /*3480*/  FFMA R26, R23, R25, 1 ;  /* 0x3f800000171a7423 */ /* 0x002fc80000000019 */
        /* <DEDUP_REMOVED lines=20> */
[C---:B------:R-:W-:Y:S02]  /*35d0*/  ISETP.NE.AND P3, PT, R24.reuse, RZ, PT ;  /* 0x000000ff1800720c */ /* 0x040fe40003f65270 */
[----:B------:R-:W-:Y:S02]  /*35e0*/  ISETP.NE.AND P2, PT, R24, RZ, PT ;  /* 0x000000ff1800720c */ /* 0x000fe40003f45270 */
[----:B------:R-:W-:Y:S01]  /*35f0*/  LOP3.LUT R3, R2, 0x7fffff, RZ, 0xc0, !PT ;  /* 0x007fffff02037812 */ /* 0x000fe200078ec0ff */
[CCC-:B------:R-:W-:Y:S01]  /*3600*/  FFMA.RP R2, R21.reuse, R23.reuse, R22.reuse ;  /* 0x0000001715027223 */ /* 0x1c0fe20000008016 */
[----:B------:R-:W-:Y:S01]  /*3610*/  FFMA.RM R21, R21, R23, R22 ;  /* 0x0000001715157223 */ /* 0x000fe20000004016 */
[----:B------:R-:W-:Y:S02]  /*3620*/  IADD3 R22, PT, PT, R24, 0x20, RZ ;  /* 0x0000002018167810 */ /* 0x000fe40007ffe0ff */
        /* <DEDUP_REMOVED lines=15> */
.L_x_137:
[----:B------:R-:W-:-:S04]  /*3720*/  LOP3.LUT R0, R0, 0x80000000, RZ, 0xc0, !PT ;  /* 0x8000000000007812 */ /* 0x000fc800078ec0ff */
[----:B------:R-:W-:Y:S01]  /*3730*/  LOP3.LUT R0, R0, 0x7f800000, RZ, 0xfc, !PT ;  /* 0x7f80000000007812 */ /* 0x000fe200078efcff */
[----:B------:R-:W-:Y:S06]  /*3740*/  BRA `(.L_x_138) ;  /* 0x0000000000047947 */ /* 0x000fec0003800000 */
.L_x_136:
[----:B------:R-:W-:-:S07]  /*3750*/  LEA R0, R7, R0, 0x17 ;  /* 0x0000000007007211 */ /* 0x000fce00078eb8ff */
.L_x_138:
[----:B------:R-:W-:Y:S05]  /*3760*/  BSYNC.RECONVERGENT B3 ;  /* 0x0000000000037941 */ /* 0x000fea0003800200 */
.L_x_135:
[----:B------:R-:W-:Y:S05]  /*3770*/  BRA `(.L_x_139) ;  /* 0x0000000000207947 */ /* 0x000fea0003800000 */
.L_x_134:
[----:B------:R-:W-:-:S04]  /*3780*/  LOP3.LUT R0, R23, 0x80000000, R22, 0x48, !PT ;  /* 0x8000000017007812 */ /* 0x000fc800078e4816 */
[----:B------:R-:W-:Y:S01]  /*3790*/  LOP3.LUT R0, R0, 0x7f800000, RZ, 0xfc, !PT ;  /* 0x7f80000000007812 */ /* 0x000fe200078efcff */
[----:B------:R-:W-:Y:S06]  /*37a0*/  BRA `(.L_x_139) ;  /* 0x0000000000147947 */ /* 0x000fec0003800000 */
.L_x_133:
[----:B------:R-:W-:Y:S01]  /*37b0*/  LOP3.LUT R0, R23, 0x80000000, R22, 0x48, !PT ;  /* 0x8000000017007812 */ /* 0x000fe200078e4816 */
[----:B------:R-:W-:Y:S06]  /*37c0*/  BRA `(.L_x_139) ;  /* 0x00000000000c7947 */ /* 0x000fec0003800000 */
.L_x_132:
[----:B------:R-:W0:Y:S01]  /*37d0*/  MUFU.RSQ R0, -QNAN ;  /* 0xffc0000000007908 */ /* 0x000e220000001400 */
[----:B------:R-:W-:Y:S05]  /*37e0*/  BRA `(.L_x_139) ;  /* 0x0000000000047947 */ /* 0x000fea0003800000 */
.L_x_131:
[----:B------:R-:W-:-:S07]  /*37f0*/  FADD.FTZ R0, R0, R3 ;  /* 0x0000000300007221 */ /* 0x000fce0000010000 */
.L_x_139:
[----:B------:R-:W-:Y:S05]  /*3800*/  BSYNC.RECONVERGENT B2 ;  /* 0x0000000000027941 */ /* 0x000fea0003800200 */
.L_x_129:
[----:B------:R-:W-:Y:S01]  /*3810*/  HFMA2 R3, -RZ, RZ, 0, 0 ;  /* 0x00000000ff037431 */ /* 0x000fe200000001ff */
[----:B------:R-:W-:-:S04]  /*3820*/  MOV R2, R6 ;  /* 0x0000000600027202 */ /* 0x000fc80000000f00 */
[----:B0-----:R-:W-:Y:S05]  /*3830*/  RET.REL.NODEC R2 `(_Z16label_assignmentPiP9pixel_XYZP5pointiiiPfi) ;  /* 0xffffffc402f07950 */ /* 0x001fea0003c3ffff */
.L_x_140:
        /* <DEDUP_REMOVED lines=12> */
.L_x_143:


//--------------------- .nv.shared.reserved.0     --------------------------
	.section	.nv.shared.reserved.0,"aw",@nobits
	.weak		__nv_reservedSMEM_offset_0_alias
	.size		__nv_reservedSMEM_offset_0_alias, 0, 64
	.other		__nv_reservedSMEM_offset_0_alias,@"STO_CUDA_RESERVED_SHARED STV_DEFAULT"
__nv_reservedSMEM_offset_0_alias:
	.zero		0
	.zero		64


//--------------------- .nv.constant0._Z16squared_elem_addPfS_S_ii --------------------------
	.section	.nv.constant0._Z16squared_elem_addPfS_S_ii,"a",@progbits
	.sectionflags	@""
	.align	4
.nv.constant0._Z16squared_elem_addPfS_S_ii:
	.zero		928


//--------------------- .nv.constant0._Z15horizontal_convPfS_iiS_i --------------------------
	.section	.nv.constant0._Z15horizontal_convPfS_iiS_i,"a",@progbits
	.sectionflags	@""
	.align	4
.nv.constant0._Z15horizontal_convPfS_iiS_i:
	.zero		932


//--------------------- .nv.constant0._Z13vertical_convPfS_iiS_i --------------------------
	.section	.nv.constant0._Z13vertical_convPfS_iiS_i,"a",@progbits
	.sectionflags	@""
	.align	4
.nv.constant0._Z13vertical_convPfS_iiS_i:
	.zero		932


//--------------------- .nv.constant0._Z14update_centresPiP5pointiii --------------------------
	.section	.nv.constant0._Z14update_centresPiP5pointiii,"a",@progbits
	.sectionflags	@""
	.align	4
.nv.constant0._Z14update_centresPiP5pointiii:
	.zero		924


//--------------------- .nv.constant0._Z16label_assignmentPiP9pixel_XYZP5pointiiiPfi --------------------------
	.section	.nv.constant0._Z16label_assignmentPiP9pixel_XYZP5pointiiiPfi,"a",@progbits
	.sectionflags	@""
	.align	4
.nv.constant0._Z16label_assignmentPiP9pixel_XYZP5pointiiiPfi:
	.zero		948


//--------------------- SYMBOLS --------------------------

	.type		.nv.reservedSmem.offset0,@object
	.size		.nv.reservedSmem.offset0,0x4
